// auto-generated by cutlass_sweep.gemm — config: {"arch": "sm_90", "cluster_m": 1, "cluster_n": 1, "dtype": "fp16", "dtype_b": "fp16", "layout": "nt", "stages": 6, "tile_k": 32, "tile_m": 256, "tile_n": 64}
#include "cutlass/cutlass.h"
#include "cutlass/gemm/collective/collective_builder.hpp"
#include "cutlass/gemm/device/gemm_universal_adapter.h"
#include "cutlass/gemm/kernel/gemm_universal.hpp"
#include "cutlass/epilogue/collective/collective_builder.hpp"

using ElemA = cutlass::half_t;
using ElemB = cutlass::half_t;
using ElemCD = cutlass::half_t;
using Acc  = float;
using TileShape    = cute::Shape<cute::_256, cute::_64, cute::_32>;
using ClusterShape = cute::Shape<cute::_1, cute::_1, cute::_1>;

using CollectiveEpilogue = typename cutlass::epilogue::collective::CollectiveBuilder<
    cutlass::arch::Sm90, cutlass::arch::OpClassTensorOp,
    TileShape, ClusterShape,
    cutlass::epilogue::collective::EpilogueTileAuto,
    Acc, Acc,
    ElemCD, cutlass::layout::RowMajor, 128 / cutlass::sizeof_bits<ElemCD>::value,
    ElemCD, cutlass::layout::RowMajor, 128 / cutlass::sizeof_bits<ElemCD>::value,
    cutlass::epilogue::collective::EpilogueScheduleAuto
  >::CollectiveOp;

using CollectiveMainloop = typename cutlass::gemm::collective::CollectiveBuilder<
    cutlass::arch::Sm90, cutlass::arch::OpClassTensorOp,
    ElemA, cutlass::layout::RowMajor, 128 / cutlass::sizeof_bits<ElemA>::value,
    ElemB, cutlass::layout::ColumnMajor, 128 / cutlass::sizeof_bits<ElemB>::value,
    Acc,
    TileShape, ClusterShape,
    cutlass::gemm::collective::StageCount<6>,
    cutlass::gemm::collective::KernelScheduleAuto
  >::CollectiveOp;

using GemmKernel = cutlass::gemm::kernel::GemmUniversal<
    cute::Shape<int,int,int,int>,
    CollectiveMainloop,
    CollectiveEpilogue
>;
using Gemm = cutlass::gemm::device::GemmUniversalAdapter<GemmKernel>;

// Force the device kernel symbol into the cubin without needing a host main.
auto* _anchor = &cutlass::device_kernel<GemmKernel>;


// ===== COMPILED SASS (sm_90a) =====

	.target	sm_90a

	.elftype	@"ET_EXEC"


//--------------------- .note.nv.tkinfo           --------------------------
	.section	.note.nv.tkinfo,"",@"SHT_NOTE"
	.sectionflags	@"SHF_NOTE_NV_TKINFO"
	.tkinfo
        /*0018*/ 	.word	0x00000002
        /*0030*/ 	.string	""
        /*0030*/ 	.string	"ptxas"
        /*0030*/ 	.string	"Cuda compilation tools, release 13.0, V13.0.88"
        /*0030*/ 	.string	"Build cuda_13.0.r13.0/compiler.36424714_0"
        /*0030*/ 	.string	"-arch sm_90a -m 64 "



//--------------------- .note.nv.cuinfo           --------------------------
	.section	.note.nv.cuinfo,"",@"SHT_NOTE"
	.sectionflags	@"SHF_NOTE_NV_CUINFO"
        /*0018*/ 	.short	0x0002
        /*001a*/ 	.short	0x005a
        /*001c*/ 	.short	0x0082
	.zero		2


//--------------------- .nv.info                  --------------------------
	.section	.nv.info,"",@"SHT_CUDA_INFO"
	.align	4


	//----- nvinfo : EIATTR_REGCOUNT
	.align		4
        /*0000*/ 	.byte	0x04, 0x2f
        /*0002*/ 	.short	(.L_15 - .L_14)
	.align		4
.L_14:
        /*0004*/ 	.word	index@(_ZN7cutlass13device_kernelINS_4gemm6kernel13GemmUniversalIN4cute5tupleIJiiiiEEENS1_10collective13CollectiveMmaINS1_34MainloopSm90TmaGmmaWarpSpecializedILi6ENS5_IJNS4_1CILi1EEESB_SB_EEENS1_35KernelTmaWarpSpecializedCooperativeEEENS5_IJNSA_ILi256EEENSA_ILi64EEENSA_ILi32EEEEEENS_6half_tENS5_IJlSB_lEEESJ_SK_NS4_8TiledMMAINS4_8MMA_AtomIJNS4_4SM904GMMA25MMA_64x64x16_F32F16F16_SSILNSO_5MajorE0ELSQ_0ELNSO_7ScaleInE1ELSR_1EEEEEENS4_6LayoutINS5_IJNSA_ILi2EEESB_SB_EEENS5_IJSB_NSA_ILi0EEESX_EEEEENS5_IJNS4_10UnderscoreES10_S10_EEEEENS4_13SM90_TMA_LOADENS4_14ComposedLayoutINS4_7SwizzleILi2ELi4ELi3EEENS4_18smem_ptr_flag_bitsILi16EEENSU_INS5_IJNSA_ILi8EEESH_EEENS5_IJSH_SB_EEEEEEEvNS4_8identityES13_S1D_vS1E_EENS_8epilogue10collective6detail29Sm90TmaWarpSpecializedAdapterINS1H_15DefaultEpilogueISJ_SK_SK_NS1G_6thread17LinearCombinationISJ_Li1EffLNS1L_9ScaleType4KindE0ELNS_15FloatRoundStyleE2ESJ_EENS1_15EpilogueDefaultEEEEEvvEEEEvNT_6ParamsE)
        /*0008*/ 	.word	0x000000a8


	//----- nvinfo : EIATTR_FRAME_SIZE
	.align		4
.L_15:
        /*000c*/ 	.byte	0x04, 0x11
        /*000e*/ 	.short	(.L_17 - .L_16)
	.align		4
.L_16:
        /*0010*/ 	.word	index@(_ZN7cutlass13device_kernelINS_4gemm6kernel13GemmUniversalIN4cute5tupleIJiiiiEEENS1_10collective13CollectiveMmaINS1_34MainloopSm90TmaGmmaWarpSpecializedILi6ENS5_IJNS4_1CILi1EEESB_SB_EEENS1_35KernelTmaWarpSpecializedCooperativeEEENS5_IJNSA_ILi256EEENSA_ILi64EEENSA_ILi32EEEEEENS_6half_tENS5_IJlSB_lEEESJ_SK_NS4_8TiledMMAINS4_8MMA_AtomIJNS4_4SM904GMMA25MMA_64x64x16_F32F16F16_SSILNSO_5MajorE0ELSQ_0ELNSO_7ScaleInE1ELSR_1EEEEEENS4_6LayoutINS5_IJNSA_ILi2EEESB_SB_EEENS5_IJSB_NSA_ILi0EEESX_EEEEENS5_IJNS4_10UnderscoreES10_S10_EEEEENS4_13SM90_TMA_LOADENS4_14ComposedLayoutINS4_7SwizzleILi2ELi4ELi3EEENS4_18smem_ptr_flag_bitsILi16EEENSU_INS5_IJNSA_ILi8EEESH_EEENS5_IJSH_SB_EEEEEEEvNS4_8identityES13_S1D_vS1E_EENS_8epilogue10collective6detail29Sm90TmaWarpSpecializedAdapterINS1H_15DefaultEpilogueISJ_SK_SK_NS1G_6thread17LinearCombinationISJ_Li1EffLNS1L_9ScaleType4KindE0ELNS_15FloatRoundStyleE2ESJ_EENS1_15EpilogueDefaultEEEEEvvEEEEvNT_6ParamsE)
        /*0014*/ 	.word	0x00000000


	//----- nvinfo : EIATTR_MIN_STACK_SIZE
	.align		4
.L_17:
        /*0018*/ 	.byte	0x04, 0x12
        /*001a*/ 	.short	(.L_19 - .L_18)
	.align		4
.L_18:
        /*001c*/ 	.word	index@(_ZN7cutlass13device_kernelINS_4gemm6kernel13GemmUniversalIN4cute5tupleIJiiiiEEENS1_10collective13CollectiveMmaINS1_34MainloopSm90TmaGmmaWarpSpecializedILi6ENS5_IJNS4_1CILi1EEESB_SB_EEENS1_35KernelTmaWarpSpecializedCooperativeEEENS5_IJNSA_ILi256EEENSA_ILi64EEENSA_ILi32EEEEEENS_6half_tENS5_IJlSB_lEEESJ_SK_NS4_8TiledMMAINS4_8MMA_AtomIJNS4_4SM904GMMA25MMA_64x64x16_F32F16F16_SSILNSO_5MajorE0ELSQ_0ELNSO_7ScaleInE1ELSR_1EEEEEENS4_6LayoutINS5_IJNSA_ILi2EEESB_SB_EEENS5_IJSB_NSA_ILi0EEESX_EEEEENS5_IJNS4_10UnderscoreES10_S10_EEEEENS4_13SM90_TMA_LOADENS4_14ComposedLayoutINS4_7SwizzleILi2ELi4ELi3EEENS4_18smem_ptr_flag_bitsILi16EEENSU_INS5_IJNSA_ILi8EEESH_EEENS5_IJSH_SB_EEEEEEEvNS4_8identityES13_S1D_vS1E_EENS_8epilogue10collective6detail29Sm90TmaWarpSpecializedAdapterINS1H_15DefaultEpilogueISJ_SK_SK_NS1G_6thread17LinearCombinationISJ_Li1EffLNS1L_9ScaleType4KindE0ELNS_15FloatRoundStyleE2ESJ_EENS1_15EpilogueDefaultEEEEEvvEEEEvNT_6ParamsE)
        /*0020*/ 	.word	0x00000000
.L_19:


//--------------------- .nv.compat                --------------------------
	.section	.nv.compat,"",@"SHT_CUDA_COMPAT_INFO"
	.align	4
        /*0000*/ 	.byte	0x02, 0x09, 0x01, 0x00, 0x02, 0x02, 0x04, 0x00, 0x02, 0x05, 0x05, 0x00, 0x03, 0x07, 0x01, 0x01
        /*0010*/ 	.byte	0x02, 0x03, 0x01, 0x00, 0x02, 0x06, 0x01, 0x00, 0x04, 0x0b, 0x08, 0x00, 0x00, 0x00, 0x00, 0x00
        /*0020*/ 	.byte	0x00, 0x00, 0x00, 0x00


//--------------------- .nv.info._ZN7cutlass13device_kernelINS_4gemm6kernel13GemmUniversalIN4cute5tupleIJiiiiEEENS1_10collective13CollectiveMmaINS1_34MainloopSm90TmaGmmaWarpSpecializedILi6ENS5_IJNS4_1CILi1EEESB_SB_EEENS1_35KernelTmaWarpSpecializedCooperativeEEENS5_IJNSA_ILi256EEENSA_ILi64EEENSA_ILi32EEEEEENS_6half_tENS5_IJlSB_lEEESJ_SK_NS4_8TiledMMAINS4_8MMA_AtomIJNS4_4SM904GMMA25MMA_64x64x16_F32F16F16_SSILNSO_5MajorE0ELSQ_0ELNSO_7ScaleInE1ELSR_1EEEEEENS4_6LayoutINS5_IJNSA_ILi2EEESB_SB_EEENS5_IJSB_NSA_ILi0EEESX_EEEEENS5_IJNS4_10UnderscoreES10_S10_EEEEENS4_13SM90_TMA_LOADENS4_14ComposedLayoutINS4_7SwizzleILi2ELi4ELi3EEENS4_18smem_ptr_flag_bitsILi16EEENSU_INS5_IJNSA_ILi8EEESH_EEENS5_IJSH_SB_EEEEEEEvNS4_8identityES13_S1D_vS1E_EENS_8epilogue10collective6detail29Sm90TmaWarpSpecializedAdapterINS1H_15DefaultEpilogueISJ_SK_SK_NS1G_6thread17LinearCombinationISJ_Li1EffLNS1L_9ScaleType4KindE0ELNS_15FloatRoundStyleE2ESJ_EENS1_15EpilogueDefaultEEEEEvvEEEEvNT_6ParamsE --------------------------
	.section	.nv.info._ZN7cutlass13device_kernelINS_4gemm6kernel13GemmUniversalIN4cute5tupleIJiiiiEEENS1_10collective13CollectiveMmaINS1_34MainloopSm90TmaGmmaWarpSpecializedILi6ENS5_IJNS4_1CILi1EEESB_SB_EEENS1_35KernelTmaWarpSpecializedCooperativeEEENS5_IJNSA_ILi256EEENSA_ILi64EEENSA_ILi32EEEEEENS_6half_tENS5_IJlSB_lEEESJ_SK_NS4_8TiledMMAINS4_8MMA_AtomIJNS4_4SM904GMMA25MMA_64x64x16_F32F16F16_SSILNSO_5MajorE0ELSQ_0ELNSO_7ScaleInE1ELSR_1EEEEEENS4_6LayoutINS5_IJNSA_ILi2EEESB_SB_EEENS5_IJSB_NSA_ILi0EEESX_EEEEENS5_IJNS4_10UnderscoreES10_S10_EEEEENS4_13SM90_TMA_LOADENS4_14ComposedLayoutINS4_7SwizzleILi2ELi4ELi3EEENS4_18smem_ptr_flag_bitsILi16EEENSU_INS5_IJNSA_ILi8EEESH_EEENS5_IJSH_SB_EEEEEEEvNS4_8identityES13_S1D_vS1E_EENS_8epilogue10collective6detail29Sm90TmaWarpSpecializedAdapterINS1H_15DefaultEpilogueISJ_SK_SK_NS1G_6thread17LinearCombinationISJ_Li1EffLNS1L_9ScaleType4KindE0ELNS_15FloatRoundStyleE2ESJ_EENS1_15EpilogueDefaultEEEEEvvEEEEvNT_6ParamsE,"",@"SHT_CUDA_INFO"
	.sectionflags	@""
	.align	4


	//----- nvinfo : EIATTR_CUDA_API_VERSION
	.align		4
        /*0000*/ 	.byte	0x04, 0x37
        /*0002*/ 	.short	(.L_21 - .L_20)
.L_20:
        /*0004*/ 	.word	0x00000082


	//----- nvinfo : EIATTR_KPARAM_INFO
	.align		4
.L_21:
        /*0008*/ 	.byte	0x04, 0x17
        /*000a*/ 	.short	(.L_23 - .L_22)
.L_22:
        /*000c*/ 	.word	0x00000000
        /*0010*/ 	.short	0x0000
        /*0012*/ 	.short	0x0070
        /*0014*/ 	.byte	0x00, 0xf0, 0x01, 0x10


	//----- nvinfo : EIATTR_SPARSE_MMA_MASK
	.align		4
.L_23:
        /*0018*/ 	.byte	0x03, 0x50
        /*001a*/ 	.short	0x0000


	//----- nvinfo : EIATTR_MAXREG_COUNT
	.align		4
        /*001c*/ 	.byte	0x03, 0x1b
        /*001e*/ 	.short	0x00a8


	//----- nvinfo : EIATTR_NUM_BARRIERS
	.align		4
        /*0020*/ 	.byte	0x02, 0x4c
        /*0022*/ 	.byte	0x01
	.zero		1


	//----- nvinfo : EIATTR_EXTERNS
	.align		4
        /*0024*/ 	.byte	0x04, 0x0f
        /*0026*/ 	.short	(.L_25 - .L_24)


	//   ....[0]....
	.align		4
.L_24:
        /*0028*/ 	.word	index@(__assertfail)


	//----- nvinfo : EIATTR_MERCURY_ISA_VERSION
	.align		4
.L_25:
        /*002c*/ 	.byte	0x03, 0x5f
        /*002e*/ 	.short	0x0101


	//----- nvinfo : EIATTR_INT_WARP_WIDE_INSTR_OFFSETS
	.align		4
        /*0030*/ 	.byte	0x04, 0x31
        /*0032*/ 	.short	(.L_27 - .L_26)


	//   ....[0]....
.L_26:
        /*0034*/ 	.word	0x000003c0


	//   ....[1]....
        /*0038*/ 	.word	0x000003d0


	//   ....[2]....
        /*003c*/ 	.word	0x00000510


	//----- nvinfo : EIATTR_COOP_GROUP_MASK_REGIDS
	.align		4
.L_27:
        /*0040*/ 	.byte	0x04, 0x29
        /*0042*/ 	.short	(.L_29 - .L_28)


	//   ....[0]....
.L_28:
        /*0044*/ 	.word	0xffffffff


	//   ....[1]....
        /*0048*/ 	.word	0xffffffff


	//   ....[2]....
        /*004c*/ 	.word	0xffffffff


	//   ....[3]....
        /*0050*/ 	.word	0xffffffff


	//   ....[4]....
        /*0054*/ 	.word	0xffffffff


	//----- nvinfo : EIATTR_COOP_GROUP_INSTR_OFFSETS
	.align		4
.L_29:
        /*0058*/ 	.byte	0x04, 0x28
        /*005a*/ 	.short	(.L_31 - .L_30)


	//   ....[0]....
.L_30:
        /*005c*/ 	.word	0x00000060


	//   ....[1]....
        /*0060*/ 	.word	0x00000070


	//   ....[2]....
        /*0064*/ 	.word	0x00000130


	//   ....[3]....
        /*0068*/ 	.word	0x00000300


	//   ....[4]....
        /*006c*/ 	.word	0x00001220


	//----- nvinfo : EIATTR_REG_RECONFIG
	.align		4
.L_31:
        /*0070*/ 	.byte	0x01, 0x54
	.zero		2


	//----- nvinfo : EIATTR_SYSCALL_OFFSETS
	.align		4
        /*0074*/ 	.byte	0x04, 0x46
        /*0076*/ 	.short	(.L_33 - .L_32)


	//   ....[0]....
.L_32:
        /*0078*/ 	.word	0x00001410


	//----- nvinfo : EIATTR_MBARRIER_INSTR_OFFSETS
	.align		4
.L_33:
        /*007c*/ 	.byte	0x04, 0x39
        /*007e*/ 	.short	(.L_35 - .L_34)


	//   ....[0]....
.L_34:
        /*0080*/ 	.word	0x00000230
        /*0084*/ 	.word	0x000000ff
        /*0088*/ 	.word	0x00000000
        /*008c*/ 	.short	0x0100
        /*008e*/ 	.byte	0x08
	.zero		1


	//   ....[1]....
        /*0090*/ 	.word	0x00000240
        /*0094*/ 	.word	0x000000ff
        /*0098*/ 	.word	0x00000030
        /*009c*/ 	.short	0x0100
        /*009e*/ 	.byte	0x08
	.zero		1


	//   ....[2]....
        /*00a0*/ 	.word	0x00000250
        /*00a4*/ 	.word	0x000000ff
        /*00a8*/ 	.word	0x00000008
        /*00ac*/ 	.short	0x0100
        /*00ae*/ 	.byte	0x08
	.zero		1


	//   ....[3]....
        /*00b0*/ 	.word	0x00000260
        /*00b4*/ 	.word	0x000000ff
        /*00b8*/ 	.word	0x00000038
        /*00bc*/ 	.short	0x0100
        /*00be*/ 	.byte	0x08
	.zero		1


	//   ....[4]....
        /*00c0*/ 	.word	0x00000270
        /*00c4*/ 	.word	0x000000ff
        /*00c8*/ 	.word	0x00000010
        /*00cc*/ 	.short	0x0100
        /*00ce*/ 	.byte	0x08
	.zero		1


	//   ....[5]....
        /*00d0*/ 	.word	0x00000280
        /*00d4*/ 	.word	0x000000ff
        /*00d8*/ 	.word	0x00000040
        /*00dc*/ 	.short	0x0100
        /*00de*/ 	.byte	0x08
	.zero		1


	//   ....[6]....
        /*00e0*/ 	.word	0x00000290
        /*00e4*/ 	.word	0x000000ff
        /*00e8*/ 	.word	0x00000018
        /*00ec*/ 	.short	0x0100
        /*00ee*/ 	.byte	0x08
	.zero		1


	//   ....[7]....
        /*00f0*/ 	.word	0x000002a0
        /*00f4*/ 	.word	0x000000ff
        /*00f8*/ 	.word	0x00000048
        /*00fc*/ 	.short	0x0100
        /*00fe*/ 	.byte	0x08
	.zero		1


	//   ....[8]....
        /*0100*/ 	.word	0x000002b0
        /*0104*/ 	.word	0x000000ff
        /*0108*/ 	.word	0x00000020
        /*010c*/ 	.short	0x0100
        /*010e*/ 	.byte	0x08
	.zero		1


	//   ....[9]....
        /*0110*/ 	.word	0x000002c0
        /*0114*/ 	.word	0x000000ff
        /*0118*/ 	.word	0x00000050
        /*011c*/ 	.short	0x0100
        /*011e*/ 	.byte	0x08
	.zero		1


	//   ....[10]....
        /*0120*/ 	.word	0x000002d0
        /*0124*/ 	.word	0x000000ff
        /*0128*/ 	.word	0x00000028
        /*012c*/ 	.short	0x0100
        /*012e*/ 	.byte	0x08
	.zero		1


	//   ....[11]....
        /*0130*/ 	.word	0x000002e0
        /*0134*/ 	.word	0x000000ff
        /*0138*/ 	.word	0x00000058
        /*013c*/ 	.short	0x0100
        /*013e*/ 	.byte	0x08
	.zero		1


	//   ....[12]....
        /*0140*/ 	.word	0x00000590
        /*0144*/ 	.word	0x000000ff
        /*0148*/ 	.word	0x00000070
        /*014c*/ 	.short	0x0100
        /*014e*/ 	.byte	0x08
	.zero		1


	//   ....[13]....
        /*0150*/ 	.word	0x00000610
        /*0154*/ 	.word	0x000000ff
        /*0158*/ 	.word	0x00000078
        /*015c*/ 	.short	0x0100
        /*015e*/ 	.byte	0x08
	.zero		1


	//   ....[14]....
        /*0160*/ 	.word	0x00001490
        /*0164*/ 	.word	0x00000003
        /*0168*/ 	.word	0x00000000
        /*016c*/ 	.short	0x010a
        /*016e*/ 	.byte	0x3f
	.zero		1


	//   ....[15]....
        /*0170*/ 	.word	0x000014f0
        /*0174*/ 	.word	0x00000003
        /*0178*/ 	.word	0x00000000
        /*017c*/ 	.short	0x010a
        /*017e*/ 	.byte	0x3f
	.zero		1


	//   ....[16]....
        /*0180*/ 	.word	0x00001820
        /*0184*/ 	.word	0x000000ff
        /*0188*/ 	.word	0x00000000
        /*018c*/ 	.short	0x010a
        /*018e*/ 	.byte	0x04
	.zero		1


	//   ....[17]....
        /*0190*/ 	.word	0x00001860
        /*0194*/ 	.word	0x000000ff
        /*0198*/ 	.word	0x00000000
        /*019c*/ 	.short	0x010a
        /*019e*/ 	.byte	0x04
	.zero		1


	//   ....[18]....
        /*01a0*/ 	.word	0x00001aa0
        /*01a4*/ 	.word	0x000000ff
        /*01a8*/ 	.word	0x00000000
        /*01ac*/ 	.short	0x0101
        /*01ae*/ 	.byte	0x04
	.zero		1


	//   ....[19]....
        /*01b0*/ 	.word	0x00001c80
        /*01b4*/ 	.word	0x000000ff
        /*01b8*/ 	.word	0x00000000
        /*01bc*/ 	.short	0x0101
        /*01be*/ 	.byte	0x06
	.zero		1


	//   ....[20]....
        /*01c0*/ 	.word	0x000079c0
        /*01c4*/ 	.word	0x0000000e
        /*01c8*/ 	.word	0x00000030
        /*01cc*/ 	.short	0x010a
        /*01ce*/ 	.byte	0x3f
	.zero		1


	//   ....[21]....
        /*01d0*/ 	.word	0x00007d50
        /*01d4*/ 	.word	0x00000006
        /*01d8*/ 	.word	0x00000078
        /*01dc*/ 	.short	0x0101
        /*01de*/ 	.byte	0x3f
	.zero		1


	//   ....[22]....
        /*01e0*/ 	.word	0x00008470
        /*01e4*/ 	.word	0x00000007
        /*01e8*/ 	.word	0x00000000
        /*01ec*/ 	.short	0x010a
        /*01ee*/ 	.byte	0x3f
	.zero		1


	//   ....[23]....
        /*01f0*/ 	.word	0x000084f0
        /*01f4*/ 	.word	0x00000009
        /*01f8*/ 	.word	0x00000000
        /*01fc*/ 	.short	0x010a
        /*01fe*/ 	.byte	0x3f
	.zero		1


	//   ....[24]....
        /*0200*/ 	.word	0x00008580
        /*0204*/ 	.word	0x00000006
        /*0208*/ 	.word	0x00000000
        /*020c*/ 	.short	0x010a
        /*020e*/ 	.byte	0x3f
	.zero		1


	//   ....[25]....
        /*0210*/ 	.word	0x00008610
        /*0214*/ 	.word	0x00000009
        /*0218*/ 	.word	0x00000000
        /*021c*/ 	.short	0x010a
        /*021e*/ 	.byte	0x3f
	.zero		1


	//   ....[26]....
        /*0220*/ 	.word	0x000086a0
        /*0224*/ 	.word	0x00000006
        /*0228*/ 	.word	0x00000000
        /*022c*/ 	.short	0x010a
        /*022e*/ 	.byte	0x3f
	.zero		1


	//   ....[27]....
        /*0230*/ 	.word	0x00008730
        /*0234*/ 	.word	0x00000003
        /*0238*/ 	.word	0x00000000
        /*023c*/ 	.short	0x010a
        /*023e*/ 	.byte	0x3f
	.zero		1


	//   ....[28]....
        /*0240*/ 	.word	0x00008790
        /*0244*/ 	.word	0x00000003
        /*0248*/ 	.word	0x00000000
        /*024c*/ 	.short	0x010a
        /*024e*/ 	.byte	0x3f
	.zero		1


	//   ....[29]....
        /*0250*/ 	.word	0x000087f0
        /*0254*/ 	.word	0x00000004
        /*0258*/ 	.word	0x00000000
        /*025c*/ 	.short	0x010a
        /*025e*/ 	.byte	0x3f
	.zero		1


	//   ....[30]....
        /*0260*/ 	.word	0x000088c0
        /*0264*/ 	.word	0x0000000e
        /*0268*/ 	.word	0x00000030
        /*026c*/ 	.short	0x010a
        /*026e*/ 	.byte	0x3f
	.zero		1


	//   ....[31]....
        /*0270*/ 	.word	0x00008990
        /*0274*/ 	.word	0x00000007
        /*0278*/ 	.word	0x00000000
        /*027c*/ 	.short	0x010a
        /*027e*/ 	.byte	0x3f
	.zero		1


	//   ....[32]....
        /*0280*/ 	.word	0x000089e0
        /*0284*/ 	.word	0x00000009
        /*0288*/ 	.word	0x00000000
        /*028c*/ 	.short	0x010a
        /*028e*/ 	.byte	0x3f
	.zero		1


	//   ....[33]....
        /*0290*/ 	.word	0x00008a30
        /*0294*/ 	.word	0x00000006
        /*0298*/ 	.word	0x00000000
        /*029c*/ 	.short	0x010a
        /*029e*/ 	.byte	0x3f
	.zero		1


	//   ....[34]....
        /*02a0*/ 	.word	0x00008a80
        /*02a4*/ 	.word	0x00000009
        /*02a8*/ 	.word	0x00000000
        /*02ac*/ 	.short	0x010a
        /*02ae*/ 	.byte	0x3f
	.zero		1


	//   ....[35]....
        /*02b0*/ 	.word	0x00008ad0
        /*02b4*/ 	.word	0x00000006
        /*02b8*/ 	.word	0x00000000
        /*02bc*/ 	.short	0x010a
        /*02be*/ 	.byte	0x3f
	.zero		1


	//----- nvinfo : EIATTR_NUM_MBARRIERS
	.align		4
.L_35:
        /*02c0*/ 	.byte	0x03, 0x38
        /*02c2*/ 	.short	0x000e


	//----- nvinfo : EIATTR_EXIT_INSTR_OFFSETS
	.align		4
        /*02c4*/ 	.byte	0x04, 0x1c
        /*02c6*/ 	.short	(.L_37 - .L_36)


	//   ....[0]....
.L_36:
        /*02c8*/ 	.word	0x000006b0


	//   ....[1]....
        /*02cc*/ 	.word	0x00000f80


	//   ....[2]....
        /*02d0*/ 	.word	0x000070a0


	//   ....[3]....
        /*02d4*/ 	.word	0x000076d0


	//   ....[4]....
        /*02d8*/ 	.word	0x00008780


	//----- nvinfo : EIATTR_MAX_THREADS
	.align		4
.L_37:
        /*02dc*/ 	.byte	0x04, 0x05
        /*02de*/ 	.short	(.L_39 - .L_38)
.L_38:
        /*02e0*/ 	.word	0x00000180
        /*02e4*/ 	.word	0x00000001
        /*02e8*/ 	.word	0x00000001


	//----- nvinfo : EIATTR_CRS_STACK_SIZE
	.align		4
.L_39:
        /*02ec*/ 	.byte	0x04, 0x1e
        /*02ee*/ 	.short	(.L_41 - .L_40)
.L_40:
        /*02f0*/ 	.word	0x00000000


	//----- nvinfo : EIATTR_CBANK_PARAM_SIZE
	.align		4
.L_41:
        /*02f4*/ 	.byte	0x03, 0x19
        /*02f6*/ 	.short	0x0470


	//----- nvinfo : EIATTR_PARAM_CBANK
	.align		4
        /*02f8*/ 	.byte	0x04, 0x0a
        /*02fa*/ 	.short	(.L_43 - .L_42)
	.align		4
.L_42:
        /*02fc*/ 	.word	index@(.nv.constant0._ZN7cutlass13device_kernelINS_4gemm6kernel13GemmUniversalIN4cute5tupleIJiiiiEEENS1_10collective13CollectiveMmaINS1_34MainloopSm90TmaGmmaWarpSpecializedILi6ENS5_IJNS4_1CILi1EEESB_SB_EEENS1_35KernelTmaWarpSpecializedCooperativeEEENS5_IJNSA_ILi256EEENSA_ILi64EEENSA_ILi32EEEEEENS_6half_tENS5_IJlSB_lEEESJ_SK_NS4_8TiledMMAINS4_8MMA_AtomIJNS4_4SM904GMMA25MMA_64x64x16_F32F16F16_SSILNSO_5MajorE0ELSQ_0ELNSO_7ScaleInE1ELSR_1EEEEEENS4_6LayoutINS5_IJNSA_ILi2EEESB_SB_EEENS5_IJSB_NSA_ILi0EEESX_EEEEENS5_IJNS4_10UnderscoreES10_S10_EEEEENS4_13SM90_TMA_LOADENS4_14ComposedLayoutINS4_7SwizzleILi2ELi4ELi3EEENS4_18smem_ptr_flag_bitsILi16EEENSU_INS5_IJNSA_ILi8EEESH_EEENS5_IJSH_SB_EEEEEEEvNS4_8identityES13_S1D_vS1E_EENS_8epilogue10collective6detail29Sm90TmaWarpSpecializedAdapterINS1H_15DefaultEpilogueISJ_SK_SK_NS1G_6thread17LinearCombinationISJ_Li1EffLNS1L_9ScaleType4KindE0ELNS_15FloatRoundStyleE2ESJ_EENS1_15EpilogueDefaultEEEEEvvEEEEvNT_6ParamsE)
        /*0300*/ 	.short	0x0210
        /*0302*/ 	.short	0x0470


	//----- nvinfo : EIATTR_SW_WAR
	.align		4
.L_43:
        /*0304*/ 	.byte	0x04, 0x36
        /*0306*/ 	.short	(.L_45 - .L_44)
.L_44:
        /*0308*/ 	.word	0x00000008
.L_45:


//--------------------- .nv.callgraph             --------------------------
	.section	.nv.callgraph,"",@"SHT_CUDA_CALLGRAPH"
	.align	4
	.sectionentsize	8
	.align		4
        /*0000*/ 	.word	0x00000000
	.align		4
        /*0004*/ 	.word	0xffffffff
	.align		4
        /*0008*/ 	.word	index@(_ZN7cutlass13device_kernelINS_4gemm6kernel13GemmUniversalIN4cute5tupleIJiiiiEEENS1_10collective13CollectiveMmaINS1_34MainloopSm90TmaGmmaWarpSpecializedILi6ENS5_IJNS4_1CILi1EEESB_SB_EEENS1_35KernelTmaWarpSpecializedCooperativeEEENS5_IJNSA_ILi256EEENSA_ILi64EEENSA_ILi32EEEEEENS_6half_tENS5_IJlSB_lEEESJ_SK_NS4_8TiledMMAINS4_8MMA_AtomIJNS4_4SM904GMMA25MMA_64x64x16_F32F16F16_SSILNSO_5MajorE0ELSQ_0ELNSO_7ScaleInE1ELSR_1EEEEEENS4_6LayoutINS5_IJNSA_ILi2EEESB_SB_EEENS5_IJSB_NSA_ILi0EEESX_EEEEENS5_IJNS4_10UnderscoreES10_S10_EEEEENS4_13SM90_TMA_LOADENS4_14ComposedLayoutINS4_7SwizzleILi2ELi4ELi3EEENS4_18smem_ptr_flag_bitsILi16EEENSU_INS5_IJNSA_ILi8EEESH_EEENS5_IJSH_SB_EEEEEEEvNS4_8identityES13_S1D_vS1E_EENS_8epilogue10collective6detail29Sm90TmaWarpSpecializedAdapterINS1H_15DefaultEpilogueISJ_SK_SK_NS1G_6thread17LinearCombinationISJ_Li1EffLNS1L_9ScaleType4KindE0ELNS_15FloatRoundStyleE2ESJ_EENS1_15EpilogueDefaultEEEEEvvEEEEvNT_6ParamsE)
	.align		4
        /*000c*/ 	.word	index@(__assertfail)
	.align		4
        /*0010*/ 	.word	0x00000000
	.align		4
        /*0014*/ 	.word	0xfffffffe
	.align		4
        /*0018*/ 	.word	0x00000000
	.align		4
        /*001c*/ 	.word	0xfffffffd
	.align		4
        /*0020*/ 	.word	0x00000000
	.align		4
        /*0024*/ 	.word	0xfffffffc


//--------------------- .nv.constant4             --------------------------
	.section	.nv.constant4,"a",@progbits
	.align	8
	.align		8
.nv.constant4:
        /*0000*/ 	.dword	__assertfail
	.align		8
        /*0008*/ 	.dword	__unnamed_1
	.align		8
        /*0010*/ 	.dword	_ZN40_INTERNAL_f787b502_4_k_cu_dfae6b63_237544cuda3std3__45__cpo5beginE
	.align		8
        /*0018*/ 	.dword	_ZN40_INTERNAL_f787b502_4_k_cu_dfae6b63_237544cuda3std3__45__cpo3endE
	.align		8
        /*0020*/ 	.dword	_ZN40_INTERNAL_f787b502_4_k_cu_dfae6b63_237544cuda3std3__45__cpo6cbeginE
	.align		8
        /*0028*/ 	.dword	_ZN40_INTERNAL_f787b502_4_k_cu_dfae6b63_237544cuda3std3__45__cpo4cendE
	.align		8
        /*0030*/ 	.dword	_ZN40_INTERNAL_f787b502_4_k_cu_dfae6b63_237544cuda3std3__442_GLOBAL__N__f787b502_4_k_cu_dfae6b63_237546ignoreE
	.align		8
        /*0038*/ 	.dword	_ZN40_INTERNAL_f787b502_4_k_cu_dfae6b63_237544cuda3std3__419piecewise_constructE
	.align		8
        /*0040*/ 	.dword	_ZN40_INTERNAL_f787b502_4_k_cu_dfae6b63_237544cuda3std3__48in_placeE
	.align		8
        /*0048*/ 	.dword	_ZN40_INTERNAL_f787b502_4_k_cu_dfae6b63_237544cuda3std6ranges3__45__cpo4swapE
	.align		8
        /*0050*/ 	.dword	_ZN40_INTERNAL_f787b502_4_k_cu_dfae6b63_237544cuda3std6ranges3__45__cpo9iter_moveE
	.align		8
        /*0058*/ 	.dword	_ZN40_INTERNAL_f787b502_4_k_cu_dfae6b63_237544cute7productE
	.align		8
        /*0060*/ 	.dword	_ZN40_INTERNAL_f787b502_4_k_cu_dfae6b63_237544cute1_E
	.align		8
        /*0068*/ 	.dword	$str$22
	.align		8
        /*0070*/ 	.dword	$str$23


//--------------------- .text._ZN7cutlass13device_kernelINS_4gemm6kernel13GemmUniversalIN4cute5tupleIJiiiiEEENS1_10collective13CollectiveMmaINS1_34MainloopSm90TmaGmmaWarpSpecializedILi6ENS5_IJNS4_1CILi1EEESB_SB_EEENS1_35KernelTmaWarpSpecializedCooperativeEEENS5_IJNSA_ILi256EEENSA_ILi64EEENSA_ILi32EEEEEENS_6half_tENS5_IJlSB_lEEESJ_SK_NS4_8TiledMMAINS4_8MMA_AtomIJNS4_4SM904GMMA25MMA_64x64x16_F32F16F16_SSILNSO_5MajorE0ELSQ_0ELNSO_7ScaleInE1ELSR_1EEEEEENS4_6LayoutINS5_IJNSA_ILi2EEESB_SB_EEENS5_IJSB_NSA_ILi0EEESX_EEEEENS5_IJNS4_10UnderscoreES10_S10_EEEEENS4_13SM90_TMA_LOADENS4_14ComposedLayoutINS4_7SwizzleILi2ELi4ELi3EEENS4_18smem_ptr_flag_bitsILi16EEENSU_INS5_IJNSA_ILi8EEESH_EEENS5_IJSH_SB_EEEEEEEvNS4_8identityES13_S1D_vS1E_EENS_8epilogue10collective6detail29Sm90TmaWarpSpecializedAdapterINS1H_15DefaultEpilogueISJ_SK_SK_NS1G_6thread17LinearCombinationISJ_Li1EffLNS1L_9ScaleType4KindE0ELNS_15FloatRoundStyleE2ESJ_EENS1_15EpilogueDefaultEEEEEvvEEEEvNT_6ParamsE --------------------------
	.section	.text._ZN7cutlass13device_kernelINS_4gemm6kernel13GemmUniversalIN4cute5tupleIJiiiiEEENS1_10collective13CollectiveMmaINS1_34MainloopSm90TmaGmmaWarpSpecializedILi6ENS5_IJNS4_1CILi1EEESB_SB_EEENS1_35KernelTmaWarpSpecializedCooperativeEEENS5_IJNSA_ILi256EEENSA_ILi64EEENSA_ILi32EEEEEENS_6half_tENS5_IJlSB_lEEESJ_SK_NS4_8TiledMMAINS4_8MMA_AtomIJNS4_4SM904GMMA25MMA_64x64x16_F32F16F16_SSILNSO_5MajorE0ELSQ_0ELNSO_7ScaleInE1ELSR_1EEEEEENS4_6LayoutINS5_IJNSA_ILi2EEESB_SB_EEENS5_IJSB_NSA_ILi0EEESX_EEEEENS5_IJNS4_10UnderscoreES10_S10_EEEEENS4_13SM90_TMA_LOADENS4_14ComposedLayoutINS4_7SwizzleILi2ELi4ELi3EEENS4_18smem_ptr_flag_bitsILi16EEENSU_INS5_IJNSA_ILi8EEESH_EEENS5_IJSH_SB_EEEEEEEvNS4_8identityES13_S1D_vS1E_EENS_8epilogue10collective6detail29Sm90TmaWarpSpecializedAdapterINS1H_15DefaultEpilogueISJ_SK_SK_NS1G_6thread17LinearCombinationISJ_Li1EffLNS1L_9ScaleType4KindE0ELNS_15FloatRoundStyleE2ESJ_EENS1_15EpilogueDefaultEEEEEvvEEEEvNT_6ParamsE,"ax",@progbits
	.align	128
.text._ZN7cutlass13device_kernelINS_4gemm6kernel13GemmUniversalIN4cute5tupleIJiiiiEEENS1_10collective13CollectiveMmaINS1_34MainloopSm90TmaGmmaWarpSpecializedILi6ENS5_IJNS4_1CILi1EEESB_SB_EEENS1_35KernelTmaWarpSpecializedCooperativeEEENS5_IJNSA_ILi256EEENSA_ILi64EEENSA_ILi32EEEEEENS_6half_tENS5_IJlSB_lEEESJ_SK_NS4_8TiledMMAINS4_8MMA_AtomIJNS4_4SM904GMMA25MMA_64x64x16_F32F16F16_SSILNSO_5MajorE0ELSQ_0ELNSO_7ScaleInE1ELSR_1EEEEEENS4_6LayoutINS5_IJNSA_ILi2EEESB_SB_EEENS5_IJSB_NSA_ILi0EEESX_EEEEENS5_IJNS4_10UnderscoreES10_S10_EEEEENS4_13SM90_TMA_LOADENS4_14ComposedLayoutINS4_7SwizzleILi2ELi4ELi3EEENS4_18smem_ptr_flag_bitsILi16EEENSU_INS5_IJNSA_ILi8EEESH_EEENS5_IJSH_SB_EEEEEEEvNS4_8identityES13_S1D_vS1E_EENS_8epilogue10collective6detail29Sm90TmaWarpSpecializedAdapterINS1H_15DefaultEpilogueISJ_SK_SK_NS1G_6thread17LinearCombinationISJ_Li1EffLNS1L_9ScaleType4KindE0ELNS_15FloatRoundStyleE2ESJ_EENS1_15EpilogueDefaultEEEEEvvEEEEvNT_6ParamsE:
        .type           _ZN7cutlass13device_kernelINS_4gemm6kernel13GemmUniversalIN4cute5tupleIJiiiiEEENS1_10collective13CollectiveMmaINS1_34MainloopSm90TmaGmmaWarpSpecializedILi6ENS5_IJNS4_1CILi1EEESB_SB_EEENS1_35KernelTmaWarpSpecializedCooperativeEEENS5_IJNSA_ILi256EEENSA_ILi64EEENSA_ILi32EEEEEENS_6half_tENS5_IJlSB_lEEESJ_SK_NS4_8TiledMMAINS4_8MMA_AtomIJNS4_4SM904GMMA25MMA_64x64x16_F32F16F16_SSILNSO_5MajorE0ELSQ_0ELNSO_7ScaleInE1ELSR_1EEEEEENS4_6LayoutINS5_IJNSA_ILi2EEESB_SB_EEENS5_IJSB_NSA_ILi0EEESX_EEEEENS5_IJNS4_10UnderscoreES10_S10_EEEEENS4_13SM90_TMA_LOADENS4_14ComposedLayoutINS4_7SwizzleILi2ELi4ELi3EEENS4_18smem_ptr_flag_bitsILi16EEENSU_INS5_IJNSA_ILi8EEESH_EEENS5_IJSH_SB_EEEEEEEvNS4_8identityES13_S1D_vS1E_EENS_8epilogue10collective6detail29Sm90TmaWarpSpecializedAdapterINS1H_15DefaultEpilogueISJ_SK_SK_NS1G_6thread17LinearCombinationISJ_Li1EffLNS1L_9ScaleType4KindE0ELNS_15FloatRoundStyleE2ESJ_EENS1_15EpilogueDefaultEEEEEvvEEEEvNT_6ParamsE,@function
        .size           _ZN7cutlass13device_kernelINS_4gemm6kernel13GemmUniversalIN4cute5tupleIJiiiiEEENS1_10collective13CollectiveMmaINS1_34MainloopSm90TmaGmmaWarpSpecializedILi6ENS5_IJNS4_1CILi1EEESB_SB_EEENS1_35KernelTmaWarpSpecializedCooperativeEEENS5_IJNSA_ILi256EEENSA_ILi64EEENSA_ILi32EEEEEENS_6half_tENS5_IJlSB_lEEESJ_SK_NS4_8TiledMMAINS4_8MMA_AtomIJNS4_4SM904GMMA25MMA_64x64x16_F32F16F16_SSILNSO_5MajorE0ELSQ_0ELNSO_7ScaleInE1ELSR_1EEEEEENS4_6LayoutINS5_IJNSA_ILi2EEESB_SB_EEENS5_IJSB_NSA_ILi0EEESX_EEEEENS5_IJNS4_10UnderscoreES10_S10_EEEEENS4_13SM90_TMA_LOADENS4_14ComposedLayoutINS4_7SwizzleILi2ELi4ELi3EEENS4_18smem_ptr_flag_bitsILi16EEENSU_INS5_IJNSA_ILi8EEESH_EEENS5_IJSH_SB_EEEEEEEvNS4_8identityES13_S1D_vS1E_EENS_8epilogue10collective6detail29Sm90TmaWarpSpecializedAdapterINS1H_15DefaultEpilogueISJ_SK_SK_NS1G_6thread17LinearCombinationISJ_Li1EffLNS1L_9ScaleType4KindE0ELNS_15FloatRoundStyleE2ESJ_EENS1_15EpilogueDefaultEEEEEvvEEEEvNT_6ParamsE,(.L_x_196 - _ZN7cutlass13device_kernelINS_4gemm6kernel13GemmUniversalIN4cute5tupleIJiiiiEEENS1_10collective13CollectiveMmaINS1_34MainloopSm90TmaGmmaWarpSpecializedILi6ENS5_IJNS4_1CILi1EEESB_SB_EEENS1_35KernelTmaWarpSpecializedCooperativeEEENS5_IJNSA_ILi256EEENSA_ILi64EEENSA_ILi32EEEEEENS_6half_tENS5_IJlSB_lEEESJ_SK_NS4_8TiledMMAINS4_8MMA_AtomIJNS4_4SM904GMMA25MMA_64x64x16_F32F16F16_SSILNSO_5MajorE0ELSQ_0ELNSO_7ScaleInE1ELSR_1EEEEEENS4_6LayoutINS5_IJNSA_ILi2EEESB_SB_EEENS5_IJSB_NSA_ILi0EEESX_EEEEENS5_IJNS4_10UnderscoreES10_S10_EEEEENS4_13SM90_TMA_LOADENS4_14ComposedLayoutINS4_7SwizzleILi2ELi4ELi3EEENS4_18smem_ptr_flag_bitsILi16EEENSU_INS5_IJNSA_ILi8EEESH_EEENS5_IJSH_SB_EEEEEEEvNS4_8identityES13_S1D_vS1E_EENS_8epilogue10collective6detail29Sm90TmaWarpSpecializedAdapterINS1H_15DefaultEpilogueISJ_SK_SK_NS1G_6thread17LinearCombinationISJ_Li1EffLNS1L_9ScaleType4KindE0ELNS_15FloatRoundStyleE2ESJ_EENS1_15EpilogueDefaultEEEEEvvEEEEvNT_6ParamsE)
        .other          _ZN7cutlass13device_kernelINS_4gemm6kernel13GemmUniversalIN4cute5tupleIJiiiiEEENS1_10collective13CollectiveMmaINS1_34MainloopSm90TmaGmmaWarpSpecializedILi6ENS5_IJNS4_1CILi1EEESB_SB_EEENS1_35KernelTmaWarpSpecializedCooperativeEEENS5_IJNSA_ILi256EEENSA_ILi64EEENSA_ILi32EEEEEENS_6half_tENS5_IJlSB_lEEESJ_SK_NS4_8TiledMMAINS4_8MMA_AtomIJNS4_4SM904GMMA25MMA_64x64x16_F32F16F16_SSILNSO_5MajorE0ELSQ_0ELNSO_7ScaleInE1ELSR_1EEEEEENS4_6LayoutINS5_IJNSA_ILi2EEESB_SB_EEENS5_IJSB_NSA_ILi0EEESX_EEEEENS5_IJNS4_10UnderscoreES10_S10_EEEEENS4_13SM90_TMA_LOADENS4_14ComposedLayoutINS4_7SwizzleILi2ELi4ELi3EEENS4_18smem_ptr_flag_bitsILi16EEENSU_INS5_IJNSA_ILi8EEESH_EEENS5_IJSH_SB_EEEEEEEvNS4_8identityES13_S1D_vS1E_EENS_8epilogue10collective6detail29Sm90TmaWarpSpecializedAdapterINS1H_15DefaultEpilogueISJ_SK_SK_NS1G_6thread17LinearCombinationISJ_Li1EffLNS1L_9ScaleType4KindE0ELNS_15FloatRoundStyleE2ESJ_EENS1_15EpilogueDefaultEEEEEvvEEEEvNT_6ParamsE,@"STO_CUDA_ENTRY STV_DEFAULT"
_ZN7cutlass13device_kernelINS_4gemm6kernel13GemmUniversalIN4cute5tupleIJiiiiEEENS1_10collective13CollectiveMmaINS1_34MainloopSm90TmaGmmaWarpSpecializedILi6ENS5_IJNS4_1CILi1EEESB_SB_EEENS1_35KernelTmaWarpSpecializedCooperativeEEENS5_IJNSA_ILi256EEENSA_ILi64EEENSA_ILi32EEEEEENS_6half_tENS5_IJlSB_lEEESJ_SK_NS4_8TiledMMAINS4_8MMA_AtomIJNS4_4SM904GMMA25MMA_64x64x16_F32F16F16_SSILNSO_5MajorE0ELSQ_0ELNSO_7ScaleInE1ELSR_1EEEEEENS4_6LayoutINS5_IJNSA_ILi2EEESB_SB_EEENS5_IJSB_NSA_ILi0EEESX_EEEEENS5_IJNS4_10UnderscoreES10_S10_EEEEENS4_13SM90_TMA_LOADENS4_14ComposedLayoutINS4_7SwizzleILi2ELi4ELi3EEENS4_18smem_ptr_flag_bitsILi16EEENSU_INS5_IJNSA_ILi8EEESH_EEENS5_IJSH_SB_EEEEEEEvNS4_8identityES13_S1D_vS1E_EENS_8epilogue10collective6detail29Sm90TmaWarpSpecializedAdapterINS1H_15DefaultEpilogueISJ_SK_SK_NS1G_6thread17LinearCombinationISJ_Li1EffLNS1L_9ScaleType4KindE0ELNS_15FloatRoundStyleE2ESJ_EENS1_15EpilogueDefaultEEEEEvvEEEEvNT_6ParamsE:
[----:B------:R-:W0:Y:S01]  /*0000*/  LDC R1, c[0x0][0x28] ;  /* 0x00000a00ff017b82 */ /* 0x000e220000000800 */
[----:B------:R-:W1:Y:S01]  /*0010*/  S2R R3, SR_TID.X ;  /* 0x0000000000037919 */ /* 0x000e620000002100 */
[----:B------:R-:W-:Y:S01]  /*0020*/  ELECT P0, URZ, PT ;  /* 0x00000000003f782f */ /* 0x000fe20003800000 */
[----:B------:R-:W-:Y:S01]  /*0030*/  BSSY B0, `(.L_x_0) ;  /* 0x000000f000007945 */ /* 0x000fe20003800000 */
[--C-:B-1----:R-:W-:Y:S02]  /*0040*/  SHF.R.U32.HI R0, RZ, 0x5, R3.reuse ;  /* 0x00000005ff007819 */ /* 0x102fe40000011603 */
[----:B------:R-:W-:-:S03]  /*0050*/  SHF.R.U32.HI R14, RZ, 0x7, R3 ;  /* 0x00000007ff0e7819 */ /* 0x000fc60000011603 */
[----:B------:R-:W1:Y:S04]  /*0060*/  SHFL.IDX PT, R4, R0, RZ, 0x1f ;  /* 0x00001fff00047589 */ /* 0x000e6800000e0000 */
[----:B------:R2:W3:Y:S01]  /*0070*/  SHFL.IDX PT, R10, R14, RZ, 0x1f ;  /* 0x00001fff0e0a7589 */ /* 0x0004e200000e0000 */
[----:B-1----:R-:W-:-:S13]  /*0080*/  ISETP.NE.OR P0, PT, R4, RZ, !P0 ;  /* 0x000000ff0400720c */ /* 0x002fda0004705670 */
[----:B0-23--:R-:W-:Y:S05]  /*0090*/  @P0 BRA `(.L_x_1) ;  /* 0x0000000000200947 */ /* 0x00dfea0003800000 */
[----:B------:R-:W-:Y:S02]  /*00a0*/  ULDC.64 UR4, c[0x0][0x198] ;  /* 0x0000660000047ab9 */ /* 0x000fe40000000a00 */
[----:B------:R-:W-:Y:S02]  /*00b0*/  UIADD3 UR6, UP0, UR4, 0xf0, URZ ;  /* 0x000000f004067890 */ /* 0x000fe4000ff1e03f */
[----:B------:R-:W-:Y:S02]  /*00c0*/  UIADD3 UR4, UP1, UR4, 0x1f0, URZ ;  /* 0x000001f004047890 */ /* 0x000fe4000ff3e03f */
[----:B------:R-:W-:Y:S02]  /*00d0*/  UIADD3.X UR7, URZ, UR5, URZ, UP0, !UPT ;  /* 0x000000053f077290 */ /* 0x000fe400087fe43f */
[----:B------:R-:W-:-:S07]  /*00e0*/  UIADD3.X UR5, URZ, UR5, URZ, UP1, !UPT ;  /* 0x000000053f057290 */ /* 0x000fce0008ffe43f */
[----:B------:R0:W-:Y:S02]  /*00f0*/  UTMACCTL.PF [UR6] ;  /* 0x00000000060079b9 */ /* 0x0001e40008040000 */
[----:B------:R0:W-:Y:S02]  /*0100*/  UTMACCTL.PF [UR4] ;  /* 0x00000000040079b9 */ /* 0x0001e40008040000 */
[----:B0-----:R-:W-:Y:S01]  /*0110*/  NOP ;  /* 0x0000000000007918 */ /* 0x001fe20000000000 */
.L_x_1:
[----:B------:R-:W-:Y:S05]  /*0120*/  BSYNC B0 ;  /* 0x0000000000007941 */ /* 0x000fea0003800000 */
.L_x_0:
[----:B------:R-:W0:Y:S02]  /*0130*/  SHFL.IDX PT, R2, R0, RZ, 0x1f ;  /* 0x00001fff00027589 */ /* 0x000e2400000e0000 */
[----:B0-----:R-:W-:-:S13]  /*0140*/  ISETP.NE.AND P0, PT, R2, RZ, PT ;  /* 0x000000ff0200720c */ /* 0x001fda0003f05270 */
[----:B------:R-:W-:Y:S05]  /*0150*/  @P0 BRA `(.L_x_2) ;  /* 0x0000000000680947 */ /* 0x000fea0003800000 */
[----:B------:R-:W0:Y:S01]  /*0160*/  S2UR UR8, SR_CgaCtaId ;  /* 0x00000000000879c3 */ /* 0x000e220000008800 */
[----:B------:R-:W-:Y:S01]  /*0170*/  UMOV UR4, 0x400 ;  /* 0x0000040000047882 */ /* 0x000fe20000000000 */
[----:B------:R-:W-:Y:S01]  /*0180*/  UMOV UR5, 0x1 ;  /* 0x0000000100057882 */ /* 0x000fe20000000000 */
[----:B------:R-:W-:Y:S01]  /*0190*/  UMOV UR6, 0x100 ;  /* 0x0000010000067882 */ /* 0x000fe20000000000 */
[----:B------:R-:W-:Y:S01]  /*01a0*/  ELECT P0, URZ, PT ;  /* 0x00000000003f782f */ /* 0x000fe20003800000 */
[----:B------:R-:W-:-:S04]  /*01b0*/  UIADD3 UR6, -UR6, 0x100000, URZ ;  /* 0x0010000006067890 */ /* 0x000fc8000fffe13f */
[----:B------:R-:W-:Y:S02]  /*01c0*/  USHF.L.U32 UR7, UR6, 0xb, URZ ;  /* 0x0000000b06077899 */ /* 0x000fe4000800063f */
[----:B------:R-:W-:Y:S02]  /*01d0*/  USHF.L.U32 UR6, UR6, 0x1, URZ ;  /* 0x0000000106067899 */ /* 0x000fe4000800063f */
[----:B0-----:R-:W-:Y:S02]  /*01e0*/  ULEA UR8, UR8, UR4, 0x18 ;  /* 0x0000000408087291 */ /* 0x001fe4000f8ec03f */
[----:B------:R-:W-:-:S04]  /*01f0*/  UIADD3 UR4, -UR5, 0x100000, URZ ;  /* 0x0010000005047890 */ /* 0x000fc8000fffe13f */
[----:B------:R-:W-:Y:S02]  /*0200*/  USHF.L.U32 UR5, UR4, 0xb, URZ ;  /* 0x0000000b04057899 */ /* 0x000fe4000800063f */
[----:B------:R-:W-:Y:S01]  /*0210*/  USHF.L.U32 UR4, UR4, 0x1, URZ ;  /* 0x0000000104047899 */ /* 0x000fe2000800063f */
[----:B------:R-:W0:Y:S11]  /*0220*/  FENCE.VIEW.ASYNC.S ;  /* 0x00000000000073c6 */ /* 0x000e360000000000 */
[----:B0-----:R0:W1:Y:S01]  /*0230*/  SYNCS.EXCH.64 URZ, [UR8], UR4 ;  /* 0x00000004083f75b2 */ /* 0x0010620008000100 */
[----:B------:R0:W2:Y:S01]  /*0240*/  SYNCS.EXCH.64 URZ, [UR8+0x30], UR6 ;  /* 0x00003006083f75b2 */ /* 0x0000a20008000100 */
[----:B------:R0:W3:Y:S01]  /*0250*/  SYNCS.EXCH.64 URZ, [UR8+0x8], UR4 ;  /* 0x00000804083f75b2 */ /* 0x0000e20008000100 */
[----:B------:R0:W4:Y:S01]  /*0260*/  SYNCS.EXCH.64 URZ, [UR8+0x38], UR6 ;  /* 0x00003806083f75b2 */ /* 0x0001220008000100 */
[----:B------:R0:W0:Y:S01]  /*0270*/  SYNCS.EXCH.64 URZ, [UR8+0x10], UR4 ;  /* 0x00001004083f75b2 */ /* 0x0000220008000100 */
[----:B------:R0:W0:Y:S01]  /*0280*/  SYNCS.EXCH.64 URZ, [UR8+0x40], UR6 ;  /* 0x00004006083f75b2 */ /* 0x0000220008000100 */
[----:B------:R0:W0:Y:S01]  /*0290*/  SYNCS.EXCH.64 URZ, [UR8+0x18], UR4 ;  /* 0x00001804083f75b2 */ /* 0x0000220008000100 */
[----:B------:R0:W0:Y:S01]  /*02a0*/  SYNCS.EXCH.64 URZ, [UR8+0x48], UR6 ;  /* 0x00004806083f75b2 */ /* 0x0000220008000100 */
[----:B------:R0:W0:Y:S01]  /*02b0*/  SYNCS.EXCH.64 URZ, [UR8+0x20], UR4 ;  /* 0x00002004083f75b2 */ /* 0x0000220008000100 */
[----:B------:R0:W0:Y:S01]  /*02c0*/  SYNCS.EXCH.64 URZ, [UR8+0x50], UR6 ;  /* 0x00005006083f75b2 */ /* 0x0000220008000100 */
[----:B------:R0:W0:Y:S01]  /*02d0*/  SYNCS.EXCH.64 URZ, [UR8+0x28], UR4 ;  /* 0x00002804083f75b2 */ /* 0x0000220008000100 */
[----:B------:R0:W0:Y:S01]  /*02e0*/  SYNCS.EXCH.64 URZ, [UR8+0x58], UR6 ;  /* 0x00005806083f75b2 */ /* 0x0000220008000100 */
[----:B------:R-:W-:Y:S01]  /*02f0*/  NOP ;  /* 0x0000000000007918 */ /* 0x000fe20000000000 */
.L_x_2:
[----:B------:R-:W5:Y:S01]  /*0300*/  SHFL.IDX PT, R0, R0, RZ, 0x1f ;  /* 0x00001fff00007589 */ /* 0x000f6200000e0000 */
[----:B------:R-:W1:Y:S01]  /*0310*/  LDC R2, c[0x0][0x65c] ;  /* 0x00019700ff027b82 */ /* 0x000e620000000800 */
[----:B------:R-:W-:Y:S02]  /*0320*/  ELECT P0, URZ, PT ;  /* 0x00000000003f782f */ /* 0x000fe40003800000 */
[----:B------:R-:W-:Y:S01]  /*0330*/  LOP3.LUT R7, R7, 0xfffff7ff, RZ, 0xc0, !PT ;  /* 0xfffff7ff07077812 */ /* 0x000fe200078ec0ff */
[----:B------:R-:W2:Y:S01]  /*0340*/  S2R R5, SR_CTAID.Y ;  /* 0x0000000000057919 */ /* 0x000ea20000002600 */
[----:B0-----:R-:W-:Y:S01]  /*0350*/  UMOV UR4, 0x20 ;  /* 0x0000002000047882 */ /* 0x001fe20000000000 */
[----:B------:R-:W-:Y:S01]  /*0360*/  NOP ;  /* 0x0000000000007918 */ /* 0x000fe20000000000 */
[----:B------:R-:W-:Y:S01]  /*0370*/  ISETP.NE.AND P2, PT, R10, RZ, PT ;  /* 0x000000ff0a00720c */ /* 0x000fe20003f45270 */
[----:B------:R-:W0:Y:S01]  /*0380*/  S2R R6, SR_CTAID.X ;  /* 0x0000000000067919 */ /* 0x000e220000002500 */
[----:B------:R-:W-:Y:S01]  /*0390*/  NOP ;  /* 0x0000000000007918 */ /* 0x000fe20000000000 */
[----:B-----5:R-:W-:-:S02]  /*03a0*/  ISETP.NE.OR P0, PT, R0, RZ, !P0 ;  /* 0x000000ff0000720c */ /* 0x020fc40004705670 */
[----:B-1----:R-:W-:-:S11]  /*03b0*/  ISETP.NE.AND P3, PT, R2, 0x1, PT ;  /* 0x000000010200780c */ /* 0x002fd60003f65270 */
[----:B------:R-:W-:Y:S01]  /*03c0*/  VOTEU.ALL UP0, P0 ;  /* 0x00000000003f7886 */ /* 0x000fe20000000000 */
[----:B------:R-:W-:Y:S01]  /*03d0*/  VOTEU.ALL UP1, P0 ;  /* 0x00000000003f7886 */ /* 0x000fe20000020000 */
[----:B------:R-:W-:Y:S01]  /*03e0*/  @P3 LOP3.LUT R7, R7, 0x800, RZ, 0xfc, !PT ;  /* 0x0000080007073812 */ /* 0x000fe200078efcff */
[----:B------:R-:W0:Y:S01]  /*03f0*/  @P3 LDC R17, c[0x0][0x10] ;  /* 0x00000400ff113b82 */ /* 0x000e220000000800 */
[----:B------:R-:W-:Y:S01]  /*0400*/  SHF.R.S32.HI R7, RZ, 0x1f, R4 ;  /* 0x0000001fff077819 */ /* 0x000fe20000011404 */
[----:B------:R-:W-:Y:S01]  /*0410*/  @!UP0 UMOV UR6, 0x400 ;  /* 0x0000040000068882 */ /* 0x000fe20000000000 */
[----:B------:R-:W-:-:S04]  /*0420*/  @!UP0 UIADD3 UR4, -UR4, 0x100000, URZ ;  /* 0x0010000004048890 */ /* 0x000fc8000fffe13f */
[----:B------:R-:W-:Y:S02]  /*0430*/  @!UP0 USHF.L.U32 UR5, UR4, 0xb, URZ ;  /* 0x0000000b04058899 */ /* 0x000fe4000800063f */
[----:B------:R-:W-:Y:S01]  /*0440*/  @!UP0 USHF.L.U32 UR4, UR4, 0x1, URZ ;  /* 0x0000000104048899 */ /* 0x000fe2000800063f */
[----:B--2---:R-:W-:Y:S01]  /*0450*/  @P3 IMAD.MOV.U32 R8, RZ, RZ, R5 ;  /* 0x000000ffff083224 */ /* 0x004fe200078e0005 */
[----:B------:R-:W-:Y:S01]  /*0460*/  LEA.HI R7, R7, R4, RZ, 0x2 ;  /* 0x0000000407077211 */ /* 0x000fe200078f10ff */
[----:B------:R-:W-:Y:S01]  /*0470*/  @P3 IMAD.MOV.U32 R9, RZ, RZ, RZ ;  /* 0x000000ffff093224 */ /* 0x000fe200078e00ff */
[----:B------:R-:W1:Y:S02]  /*0480*/  @!UP0 S2UR UR7, SR_CgaCtaId ;  /* 0x00000000000789c3 */ /* 0x000e640000008800 */
[----:B------:R-:W-:-:S05]  /*0490*/  LOP3.LUT R7, R7, 0xfffffffc, RZ, 0xc0, !PT ;  /* 0xfffffffc07077812 */ /* 0x000fca00078ec0ff */
[----:B------:R-:W-:Y:S01]  /*04a0*/  IMAD.IADD R0, R4, 0x1, -R7 ;  /* 0x0000000104007824 */ /* 0x000fe200078e0a07 */
[----:B------:R-:W-:Y:S01]  /*04b0*/  LOP3.LUT R4, R3, 0x7f, RZ, 0xc0, !PT ;  /* 0x0000007f03047812 */ /* 0x000fe200078ec0ff */
[----:B------:R-:W2:Y:S01]  /*04c0*/  @!P3 LDC R11, c[0x0][0xc] ;  /* 0x00000300ff0bbb82 */ /* 0x000ea20000000800 */
[----:B------:R-:W-:Y:S02]  /*04d0*/  IMAD.MOV.U32 R7, RZ, RZ, RZ ;  /* 0x000000ffff077224 */ /* 0x000fe400078e00ff */
[----:B------:R-:W-:Y:S01]  /*04e0*/  ISETP.NE.AND P1, PT, R0, 0x3, PT ;  /* 0x000000030000780c */ /* 0x000fe20003f25270 */
[----:B0-----:R-:W-:Y:S01]  /*04f0*/  @P3 IMAD.WIDE.U32 R16, R6, R17, R8 ;  /* 0x0000001106103225 */ /* 0x001fe200078e0008 */
[----:B-1----:R-:W-:Y:S01]  /*0500*/  @!UP0 ULEA UR8, UR7, UR6, 0x18 ;  /* 0x0000000607088291 */ /* 0x002fe2000f8ec03f */
[----:B------:R-:W-:Y:S02]  /*0510*/  VOTEU.ALL UP0, P0 ;  /* 0x00000000003f7886 */ /* 0x000fe40000000000 */
[----:B------:R-:W-:Y:S01]  /*0520*/  ULDC UR6, c[0x0][0xc] ;  /* 0x0000030000067ab9 */ /* 0x000fe20000000800 */
[----:B------:R-:W-:Y:S01]  /*0530*/  ISETP.EQ.OR P0, PT, R0, RZ, !P1 ;  /* 0x000000ff0000720c */ /* 0x000fe20004f02670 */
[----:B------:R-:W-:-:S03]  /*0540*/  ULDC UR7, c[0x0][0x10] ;  /* 0x0000040000077ab9 */ /* 0x000fc60000000800 */
[C---:B------:R-:W-:Y:S01]  /*0550*/  ISETP.EQ.AND P0, PT, R10.reuse, RZ, P0 ;  /* 0x000000ff0a00720c */ /* 0x040fe20000702270 */
[----:B------:R-:W-:Y:S02]  /*0560*/  VIADD R10, R10, 0xffffffff ;  /* 0xffffffff0a0a7836 */ /* 0x000fe40000000000 */
[----:B--2---:R-:W-:Y:S01]  /*0570*/  @!P3 IMAD.WIDE.U32 R8, R11, R5, R6 ;  /* 0x000000050b08b225 */ /* 0x004fe200078e0006 */
[----:B------:R-:W0:Y:S02]  /*0580*/  FENCE.VIEW.ASYNC.S ;  /* 0x00000000000073c6 */ /* 0x000e240000000000 */
[----:B0-----:R-:W3:Y:S01]  /*0590*/  @!UP0 SYNCS.EXCH.64 URZ, [UR8+0x70], UR4 ;  /* 0x00007004083f85b2 */ /* 0x001ee20008000100 */
[----:B------:R-:W-:Y:S01]  /*05a0*/  SEL R18, RZ, 0x1, !P0 ;  /* 0x00000001ff127807 */ /* 0x000fe20004000000 */
[----:B------:R-:W-:Y:S01]  /*05b0*/  @P3 IMAD.MOV.U32 R11, RZ, RZ, RZ ;  /* 0x000000ffff0b3224 */ /* 0x000fe200078e00ff */
[----:B------:R-:W-:Y:S01]  /*05c0*/  ISETP.GE.U32.AND P1, PT, R10, 0x2, PT ;  /* 0x000000020a00780c */ /* 0x000fe20003f26070 */
[----:B------:R-:W-:-:S02]  /*05d0*/  @!P3 IMAD.MOV.U32 R16, RZ, RZ, R8 ;  /* 0x000000ffff10b224 */ /* 0x000fc400078e0008 */
[----:B------:R-:W-:Y:S01]  /*05e0*/  @P3 IMAD.IADD R17, R17, 0x1, R11 ;  /* 0x0000000111113824 */ /* 0x000fe200078e020b */
[----:B------:R-:W-:Y:S01]  /*05f0*/  SEL R18, R18, 0x2, P1 ;  /* 0x0000000212127807 */ /* 0x000fe20000800000 */
[----:B------:R-:W-:Y:S01]  /*0600*/  @!P3 IMAD.MOV.U32 R17, RZ, RZ, R9 ;  /* 0x000000ffff11b224 */ /* 0x000fe200078e0009 */
[----:B------:R0:W3:Y:S01]  /*0610*/  @!UP1 SYNCS.EXCH.64 URZ, [UR8+0x78], UR4 ;  /* 0x00007804083f95b2 */ /* 0x0000e20008000100 */
[----:B------:R-:W-:Y:S01]  /*0620*/  NOP ;  /* 0x0000000000007918 */ /* 0x000fe20000000000 */
[----:B0-----:R-:W-:-:S03]  /*0630*/  UIMAD.WIDE.U32 UR4, UR6, UR7, URZ ;  /* 0x00000007060472a5 */ /* 0x001fc6000f8e003f */
[----:B------:R-:W-:Y:S02]  /*0640*/  ULDC UR6, c[0x0][0x14] ;  /* 0x0000050000067ab9 */ /* 0x000fe40000000800 */
[----:B------:R-:W-:Y:S02]  /*0650*/  UIMAD.WIDE.U32 UR36, UR4, UR6, URZ ;  /* 0x00000006042472a5 */ /* 0x000fe4000f8e003f */
[----:B------:R-:W-:-:S04]  /*0660*/  UIMAD UR42, UR5, UR6, URZ ;  /* 0x00000006052a72a4 */ /* 0x000fc8000f8e023f */
[----:B------:R-:W-:Y:S01]  /*0670*/  UIADD3 UR42, UR37, UR42, URZ ;  /* 0x0000002a252a7290 */ /* 0x000fe2000fffe03f */
[----:B---34-:R-:W-:Y:S06]  /*0680*/  BAR.SYNC.DEFER_BLOCKING 0x0 ;  /* 0x0000000000007b1d */ /* 0x018fec0000010000 */
[----:B------:R-:W-:Y:S05]  /*0690*/  @!P2 BRA `(.L_x_3) ;  /* 0x000000680084a947 */ /* 0x000fea0003800000 */
[----:B------:R-:W-:-:S13]  /*06a0*/  ISETP.GT.U32.AND P0, PT, R10, 0x1, PT ;  /* 0x000000010a00780c */ /* 0x000fda0003f04070 */
[----:B------:R-:W-:Y:S05]  /*06b0*/  @P0 EXIT ;  /* 0x000000000000094d */ /* 0x000fea0003800000 */
[----:B------:R-:W-:Y:S01]  /*06c0*/  ULDC.64 UR4, c[0x0][0x650] ;  /* 0x0001940000047ab9 */ /* 0x000fe20000000a00 */
[----:B------:R-:W-:Y:S01]  /*06d0*/  PRMT R0, RZ, 0x7610, R0 ;  /* 0x00007610ff007816 */ /* 0x000fe20000000000 */
[----:B------:R-:W-:Y:S01]  /*06e0*/  IMAD.MOV.U32 R107, RZ, RZ, -0x1 ;  /* 0xffffffffff6b7424 */ /* 0x000fe200078e00ff */
[----:B------:R-:W-:Y:S01]  /*06f0*/  ISETP.GE.U32.AND P0, PT, R16, UR4, PT ;  /* 0x0000000410007c0c */ /* 0x000fe2000bf06070 */
[----:B------:R-:W-:Y:S02]  /*0700*/  IMAD.MOV.U32 R100, RZ, RZ, -0x1 ;  /* 0xffffffffff647424 */ /* 0x000fe400078e00ff */
[----:B------:R-:W-:Y:S01]  /*0710*/  IMAD.MOV.U32 R19, RZ, RZ, -0x1 ;  /* 0xffffffffff137424 */ /* 0x000fe200078e00ff */
[----:B------:R-:W-:-:S13]  /*0720*/  ISETP.GE.U32.AND.EX P0, PT, R17, UR5, PT, P0 ;  /* 0x0000000511007c0c */ /* 0x000fda000bf06100 */
[----:B------:R-:W-:Y:S05]  /*0730*/  @P0 BRA `(.L_x_4) ;  /* 0x0000000400580947 */ /* 0x000fea0003800000 */
[----:B------:R-:W0:Y:S01]  /*0740*/  LDC.64 R20, c[0x0][0x628] ;  /* 0x00018a00ff147b82 */ /* 0x000e220000000a00 */
[----:B------:R-:W-:Y:S02]  /*0750*/  IMAD.MOV.U32 R8, RZ, RZ, R16 ;  /* 0x000000ffff087224 */ /* 0x000fe400078e0010 */
[----:B------:R-:W-:-:S05]  /*0760*/  IMAD.MOV.U32 R9, RZ, RZ, R17 ;  /* 0x000000ffff097224 */ /* 0x000fca00078e0011 */
[----:B------:R-:W1:Y:S08]  /*0770*/  LDC R0, c[0x0][0x630] ;  /* 0x00018c00ff007b82 */ /* 0x000e700000000800 */
[----:B------:R-:W2:Y:S01]  /*0780*/  LDC.64 R22, c[0x0][0x620] ;  /* 0x00018800ff167b82 */ /* 0x000ea20000000a00 */
[----:B0-----:R-:W-:-:S04]  /*0790*/  ISETP.NE.U32.AND P0, PT, R20, RZ, PT ;  /* 0x000000ff1400720c */ /* 0x001fc80003f05070 */
[----:B------:R-:W-:-:S13]  /*07a0*/  ISETP.NE.AND.EX P0, PT, R21, RZ, PT, P0 ;  /* 0x000000ff1500720c */ /* 0x000fda0003f05300 */
[----:B-12---:R-:W-:Y:S05]  /*07b0*/  @!P0 BRA `(.L_x_5) ;  /* 0x0000000000288947 */ /* 0x006fea0003800000 */
[----:B------:R-:W0:Y:S02]  /*07c0*/  LDC R13, c[0x0][0x634] ;  /* 0x00018d00ff0d7b82 */ /* 0x000e240000000800 */
[----:B0-----:R-:W-:-:S05]  /*07d0*/  IADD3 R13, P0, R16, R13, RZ ;  /* 0x0000000d100d7210 */ /* 0x001fca0007f1e0ff */
[----:B------:R-:W-:-:S04]  /*07e0*/  IMAD.X R15, RZ, RZ, R17, P0 ;  /* 0x000000ffff0f7224 */ /* 0x000fc800000e0611 */
[----:B------:R-:W-:-:S04]  /*07f0*/  IMAD.WIDE.U32 R8, R15, R20, RZ ;  /* 0x000000140f087225 */ /* 0x000fc800078e00ff */
[----:B------:R-:W-:-:S04]  /*0800*/  IMAD.WIDE.U32 R10, P0, R13, R21, R8 ;  /* 0x000000150d0a7225 */ /* 0x000fc80007800008 */
[----:B------:R-:W-:-:S04]  /*0810*/  IMAD.WIDE.U32 R8, R13, R20, RZ ;  /* 0x000000140d087225 */ /* 0x000fc800078e00ff */
[----:B------:R-:W-:Y:S01]  /*0820*/  IMAD.X R13, RZ, RZ, RZ, P0 ;  /* 0x000000ffff0d7224 */ /* 0x000fe200000e06ff */
[----:B------:R-:W-:Y:S01]  /*0830*/  IADD3 RZ, P0, R9, R10, RZ ;  /* 0x0000000a09ff7210 */ /* 0x000fe20007f1e0ff */
[----:B------:R-:W-:-:S04]  /*0840*/  IMAD.MOV.U32 R12, RZ, RZ, R11 ;  /* 0x000000ffff0c7224 */ /* 0x000fc800078e000b */
[----:B------:R-:W-:-:S08]  /*0850*/  IMAD.WIDE.U32.X R8, R15, R21, R12, P0 ;  /* 0x000000150f087225 */ /* 0x000fd000000e040c */
.L_x_5:
[-CC-:B------:R-:W-:Y:S01]  /*0860*/  SHF.R.U64 R25, R8, R0.reuse, R9.reuse ;  /* 0x0000000008197219 */ /* 0x180fe20000001209 */
[----:B------:R-:W0:Y:S01]  /*0870*/  LDC R12, c[0x0][0x618] ;  /* 0x00018600ff0c7b82 */ /* 0x000e220000000800 */
[----:B------:R-:W-:Y:S01]  /*0880*/  SHF.R.U32.HI R7, RZ, R0, R9 ;  /* 0x00000000ff077219 */ /* 0x000fe20000011609 */
[----:B------:R-:W-:Y:S01]  /*0890*/  ULDC UR4, c[0x0][0x150] ;  /* 0x0000540000047ab9 */ /* 0x000fe20000000800 */
[----:B------:R-:W-:Y:S02]  /*08a0*/  IADD3 R11, P0, RZ, -R25, RZ ;  /* 0x80000019ff0b7210 */ /* 0x000fe40007f1e0ff */
[----:B------:R-:W-:-:S03]  /*08b0*/  I2FP.F32.U32 R0, R6 ;  /* 0x0000000600007245 */ /* 0x000fc60000201000 */
[----:B------:R-:W1:Y:S01]  /*08c0*/  LDC.64 R30, c[0x0][0x640] ;  /* 0x00019000ff1e7b82 */ /* 0x000e620000000a00 */
[----:B------:R-:W-:Y:S02]  /*08d0*/  IMAD.X R13, RZ, RZ, ~R7, P0 ;  /* 0x000000ffff0d7224 */ /* 0x000fe400000e0e07 */
[----:B------:R-:W-:Y:S01]  /*08e0*/  FMUL R0, R0, UR4 ;  /* 0x0000000400007c20 */ /* 0x000fe20008400000 */
[----:B------:R-:W-:Y:S01]  /*08f0*/  IMAD.WIDE.U32 R8, R11, R22, R16 ;  /* 0x000000160b087225 */ /* 0x000fe200078e0010 */
[----:B------:R-:W-:-:S03]  /*0900*/  ULDC UR4, c[0x0][0x154] ;  /* 0x0000550000047ab9 */ /* 0x000fc60000000800 */
[----:B------:R-:W-:Y:S01]  /*0910*/  IMAD R10, R13, R22, RZ ;  /* 0x000000160d0a7224 */ /* 0x000fe200078e02ff */
[----:B------:R-:W2:Y:S01]  /*0920*/  LDC R7, c[0x0][0x144] ;  /* 0x00005100ff077b82 */ /* 0x000ea20000000800 */
[----:B------:R-:W3:Y:S02]  /*0930*/  F2I.U32.TRUNC.NTZ R0, R0 ;  /* 0x0000000000007305 */ /* 0x000ee4000020f000 */
[----:B------:R-:W-:-:S04]  /*0940*/  IMAD R11, R11, R23, R10 ;  /* 0x000000170b0b7224 */ /* 0x000fc800078e020a */
[----:B------:R-:W-:Y:S01]  /*0950*/  IMAD.IADD R9, R9, 0x1, R11 ;  /* 0x0000000109097824 */ /* 0x000fe200078e020b */
[----:B------:R-:W4:Y:S01]  /*0960*/  LDC R24, c[0x0][0x608] ;  /* 0x00018200ff187b82 */ /* 0x000f220000000800 */
[----:B------:R-:W-:-:S03]  /*0970*/  IMAD.MOV.U32 R11, RZ, RZ, -0x1 ;  /* 0xffffffffff0b7424 */ /* 0x000fc600078e00ff */
[-CC-:B0-----:R-:W-:Y:S02]  /*0980*/  SHF.R.U64 R22, R8, R12.reuse, R9.reuse ;  /* 0x0000000c08167219 */ /* 0x181fe40000001209 */
[----:B------:R-:W-:Y:S02]  /*0990*/  I2FP.F32.U32 R8, R5 ;  /* 0x0000000500087245 */ /* 0x000fe40000201000 */
[----:B------:R-:W0:Y:S01]  /*09a0*/  LDC R28, c[0x0][0x658] ;  /* 0x00019600ff1c7b82 */ /* 0x000e220000000800 */
[----:B-1----:R-:W-:Y:S01]  /*09b0*/  ISETP.NE.U32.AND P0, PT, R30, RZ, PT ;  /* 0x000000ff1e00720c */ /* 0x002fe20003f05070 */
[----:B---3--:R-:W-:Y:S02]  /*09c0*/  IMAD.MOV R10, RZ, RZ, -R0 ;  /* 0x000000ffff0a7224 */ /* 0x008fe400078e0a00 */
[----:B------:R-:W-:Y:S01]  /*09d0*/  FMUL R8, R8, UR4 ;  /* 0x0000000408087c20 */ /* 0x000fe20008400000 */
[----:B------:R-:W-:Y:S02]  /*09e0*/  SHF.R.U32.HI R9, RZ, R12, R9 ;  /* 0x0000000cff097219 */ /* 0x000fe40000011609 */
[----:B------:R-:W-:Y:S01]  /*09f0*/  ISETP.NE.AND.EX P0, PT, R31, RZ, PT, P0 ;  /* 0x000000ff1f00720c */ /* 0x000fe20003f05300 */
[----:B------:R1:W3:Y:S01]  /*0a00*/  F2I.U32.TRUNC.NTZ R15, R8 ;  /* 0x00000008000f7305 */ /* 0x0002e2000020f000 */
[----:B------:R-:W1:Y:S01]  /*0a10*/  LDC R20, c[0x0][0x148] ;  /* 0x00005200ff147b82 */ /* 0x000e620000000800 */
[----:B--2---:R-:W-:-:S07]  /*0a20*/  IMAD R0, R7, R10, R6 ;  /* 0x0000000a07007224 */ /* 0x004fce00078e0206 */
[----:B------:R-:W2:Y:S01]  /*0a30*/  LDC R26, c[0x0][0x600] ;  /* 0x00018000ff1a7b82 */ /* 0x000ea20000000800 */
[-CC-:B----4-:R-:W-:Y:S02]  /*0a40*/  SHF.R.U64 R32, R22, R24.reuse, R9.reuse ;  /* 0x0000001816207219 */ /* 0x190fe40000001209 */
[----:B------:R-:W-:Y:S01]  /*0a50*/  SHF.R.U32.HI R7, RZ, R24, R9 ;  /* 0x00000018ff077219 */ /* 0x000fe20000011609 */
[----:B------:R-:W-:-:S04]  /*0a60*/  IMAD.MOV.U32 R9, RZ, RZ, 0x1 ;  /* 0x00000001ff097424 */ /* 0x000fc800078e00ff */
[----:B------:R-:W4:Y:S01]  /*0a70*/  LDC R21, c[0x0][0x648] ;  /* 0x00019200ff157b82 */ /* 0x000f220000000800 */
[-C--:B0-----:R-:W-:Y:S02]  /*0a80*/  SHF.L.U32 R6, R11, R28.reuse, RZ ;  /* 0x0000001c0b067219 */ /* 0x081fe400000006ff */
[--C-:B------:R-:W-:Y:S02]  /*0a90*/  SHF.R.U64 R24, R32, R28, R7.reuse ;  /* 0x0000001c20187219 */ /* 0x100fe40000001207 */
[----:B------:R-:W-:Y:S02]  /*0aa0*/  LOP3.LUT R13, RZ, R6, RZ, 0x33, !PT ;  /* 0x00000006ff0d7212 */ /* 0x000fe400078e33ff */
[-C--:B------:R-:W-:Y:S01]  /*0ab0*/  SHF.R.U32.HI R7, RZ, R28.reuse, R7 ;  /* 0x0000001cff077219 */ /* 0x080fe20000011607 */
[----:B------:R-:W0:Y:S01]  /*0ac0*/  LDC R23, c[0x0][0x638] ;  /* 0x00018e00ff177b82 */ /* 0x000e220000000800 */
[----:B------:R-:W-:Y:S01]  /*0ad0*/  SHF.L.U32 R12, R9, R28, RZ ;  /* 0x0000001c090c7219 */ /* 0x000fe200000006ff */
[----:B------:R-:W-:-:S06]  /*0ae0*/  IMAD.MOV.U32 R6, RZ, RZ, R24 ;  /* 0x000000ffff067224 */ /* 0x000fcc00078e0018 */
[----:B------:R-:W0:Y:S01]  /*0af0*/  LDC R107, c[0x0][0x610] ;  /* 0x00018400ff6b7b82 */ /* 0x000e220000000800 */
[----:B-1-3--:R-:W-:Y:S05]  /*0b00*/  @!P0 BRA `(.L_x_6) ;  /* 0x0000000000288947 */ /* 0x00afea0003800000 */
[----:B------:R-:W1:Y:S02]  /*0b10*/  LDC R11, c[0x0][0x64c] ;  /* 0x00019300ff0b7b82 */ /* 0x000e640000000800 */
[----:B-1----:R-:W-:-:S05]  /*0b20*/  IADD3 R11, P0, R24, R11, RZ ;  /* 0x0000000b180b7210 */ /* 0x002fca0007f1e0ff */
        /* <DEDUP_REMOVED lines=8> */
.L_x_6:
[----:B----4-:R-:W-:Y:S01]  /*0bb0*/  SHF.R.U64 R6, R6, R21, R7 ;  /* 0x0000001506067219 */ /* 0x010fe20000001207 */
[----:B--2---:R-:W-:Y:S01]  /*0bc0*/  VIADD R7, R26, 0xffffffff ;  /* 0xffffffff1a077836 */ /* 0x004fe20000000000 */
[----:B------:R-:W-:Y:S01]  /*0bd0*/  LOP3.LUT R13, R32, R13, RZ, 0xc0, !PT ;  /* 0x0000000d200d7212 */ /* 0x000fe200078ec0ff */
[----:B------:R-:W-:Y:S02]  /*0be0*/  IMAD.MOV R15, RZ, RZ, -R15 ;  /* 0x000000ffff0f7224 */ /* 0x000fe400078e0a0f */
[----:B------:R-:W-:Y:S02]  /*0bf0*/  IMAD.MOV R8, RZ, RZ, -R6 ;  /* 0x000000ffff087224 */ /* 0x000fe400078e0a06 */
[----:B------:R-:W-:Y:S01]  /*0c00*/  IMAD R13, R12, R6, R13 ;  /* 0x000000060c0d7224 */ /* 0x000fe200078e020d */
[----:B------:R-:W-:Y:S01]  /*0c10*/  LOP3.LUT R6, R22, R7, RZ, 0xc0, !PT ;  /* 0x0000000716067212 */ /* 0x000fe200078ec0ff */
[----:B------:R-:W-:Y:S02]  /*0c20*/  @P3 IMAD R0, R20, R15, R5 ;  /* 0x0000000f14003224 */ /* 0x000fe400078e0205 */
[----:B0-----:R-:W-:-:S02]  /*0c30*/  IMAD R5, R8, R23, R24 ;  /* 0x0000001708057224 */ /* 0x001fc400078e0218 */
[----:B------:R-:W-:Y:S02]  /*0c40*/  IMAD R107, R13, R107, R0 ;  /* 0x0000006b0d6b7224 */ /* 0x000fe400078e0200 */
[----:B------:R-:W-:Y:S02]  /*0c50*/  IMAD R6, R5, R26, R6 ;  /* 0x0000001a05067224 */ /* 0x000fe400078e0206 */
[----:B------:R-:W-:Y:S02]  /*0c60*/  IMAD.MOV.U32 R0, RZ, RZ, 0x1 ;  /* 0x00000001ff007424 */ /* 0x000fe400078e00ff */
[----:B------:R-:W-:Y:S01]  /*0c70*/  IMAD.MOV.U32 R19, RZ, RZ, R25 ;  /* 0x000000ffff137224 */ /* 0x000fe200078e0019 */
[----:B------:R-:W-:Y:S02]  /*0c80*/  SEL R100, R6, R107, !P3 ;  /* 0x0000006b06647207 */ /* 0x000fe40005800000 */
[----:B------:R-:W-:-:S07]  /*0c90*/  SEL R107, R107, R6, !P3 ;  /* 0x000000066b6b7207 */ /* 0x000fce0005800000 */
.L_x_4:
[----:B------:R-:W-:-:S08]  /*0ca0*/  NOP ;  /* 0x0000000000007918 */ /* 0x000fd00000000000 */
[----:B------:R-:W0:Y:S02]  /*0cb0*/  USETMAXREG.TRY_ALLOC.CTAPOOL UP0, 0xe8 ;  /* 0x000000e8000079c8 */ /* 0x000e240008000600 */
[----:B0-----:R-:W-:-:S13]  /*0cc0*/  PLOP3.LUT P0, PT, PT, PT, UP0, 0x80, 0x0 ;  /* 0x000000000000781c */ /* 0x001fda0003f0f008 */
[----:B------:R-:W-:Y:S05]  /*0cd0*/  @!P0 BRA `(.L_x_4) ;  /* 0xfffffffc00f08947 */ /* 0x000fea000383ffff */
[----:B------:R-:W-:Y:S01]  /*0ce0*/  ULDC.64 UR4, c[0x0][0x598] ;  /* 0x0001660000047ab9 */ /* 0x000fe20000000a00 */
[----:B------:R-:W-:Y:S01]  /*0cf0*/  ULDC.64 UR38, c[0x0][0x208] ;  /* 0x0000820000267ab9 */ /* 0x000fe20000000a00 */
[----:B------:R-:W-:-:S04]  /*0d00*/  ISETP.NE.U32.AND P0, PT, RZ, UR4, PT ;  /* 0x00000004ff007c0c */ /* 0x000fc8000bf05070 */
[----:B------:R-:W-:-:S13]  /*0d10*/  ISETP.NE.AND.EX P0, PT, RZ, UR5, PT, P0 ;  /* 0x00000005ff007c0c */ /* 0x000fda000bf05300 */
[----:B------:R-:W-:Y:S05]  /*0d20*/  @!P0 BRA `(.L_x_7) ;  /* 0x00000000001c8947 */ /* 0x000fea0003800000 */
[----:B------:R-:W0:Y:S02]  /*0d30*/  LDC.64 R6, c[0x0][0x598] ;  /* 0x00016600ff067b82 */ /* 0x000e240000000a00 */
[----:B0-----:R-:W2:Y:S02]  /*0d40*/  LDG.E.64 R6, desc[UR38][R6.64] ;  /* 0x0000002606067981 */ /* 0x001ea4000c1e1b00 */
[----:B--2---:R-:W-:-:S04]  /*0d50*/  ISETP.NE.U32.AND P0, PT, R6, RZ, PT ;  /* 0x000000ff0600720c */ /* 0x004fc80003f05070 */
[----:B------:R-:W-:-:S13]  /*0d60*/  ISETP.NE.AND.EX P0, PT, R7, RZ, PT, P0 ;  /* 0x000000ff0700720c */ /* 0x000fda0003f05300 */
[----:B------:R-:W-:Y:S05]  /*0d70*/  @!P0 BRA `(.L_x_7) ;  /* 0x0000000000088947 */ /* 0x000fea0003800000 */
[----:B------:R0:W5:Y:S01]  /*0d80*/  LD.E R88, desc[UR38][R6.64] ;  /* 0x0000002606587980 */ /* 0x000162000c101900 */
[----:B------:R-:W-:Y:S05]  /*0d90*/  BRA `(.L_x_8) ;  /* 0x0000000000247947 */ /* 0x000fea0003800000 */
.L_x_7:
[----:B------:R-:W-:Y:S02]  /*0da0*/  ULDC.64 UR4, c[0x0][0x588] ;  /* 0x0001620000047ab9 */ /* 0x000fe40000000a00 */
[----:B------:R-:W-:-:S04]  /*0db0*/  ISETP.NE.U32.AND P0, PT, RZ, UR4, PT ;  /* 0x00000004ff007c0c */ /* 0x000fc8000bf05070 */
[----:B------:R-:W-:-:S13]  /*0dc0*/  ISETP.NE.AND.EX P0, PT, RZ, UR5, PT, P0 ;  /* 0x00000005ff007c0c */ /* 0x000fda000bf05300 */
[----:B------:R-:W-:Y:S05]  /*0dd0*/  @!P0 BRA `(.L_x_9) ;  /* 0x00000000000c8947 */ /* 0x000fea0003800000 */
[----:B------:R-:W0:Y:S02]  /*0de0*/  LDC.64 R88, c[0x0][0x588] ;  /* 0x00016200ff587b82 */ /* 0x000e240000000a00 */
[----:B0-----:R1:W5:Y:S01]  /*0df0*/  LDG.E R88, desc[UR38][R88.64] ;  /* 0x0000002658587981 */ /* 0x001362000c1e1900 */
[----:B------:R-:W-:Y:S05]  /*0e00*/  BRA `(.L_x_8) ;  /* 0x0000000000087947 */ /* 0x000fea0003800000 */
.L_x_9:
[----:B------:R-:W-:Y:S02]  /*0e10*/  ULDC UR4, c[0x0][0x580] ;  /* 0x0001600000047ab9 */ /* 0x000fe40000000800 */
[----:B------:R-:W-:-:S07]  /*0e20*/  IMAD.U32 R88, RZ, RZ, UR4 ;  /* 0x00000004ff587e24 */ /* 0x000fce000f8e00ff */
.L_x_8:
[----:B------:R-:W-:Y:S02]  /*0e30*/  ULDC.64 UR4, c[0x0][0x5a0] ;  /* 0x0001680000047ab9 */ /* 0x000fe40000000a00 */
[----:B------:R-:W-:-:S04]  /*0e40*/  ISETP.NE.U32.AND P0, PT, RZ, UR4, PT ;  /* 0x00000004ff007c0c */ /* 0x000fc8000bf05070 */
[----:B------:R-:W-:-:S13]  /*0e50*/  ISETP.NE.AND.EX P0, PT, RZ, UR5, PT, P0 ;  /* 0x00000005ff007c0c */ /* 0x000fda000bf05300 */
[----:B------:R-:W-:Y:S05]  /*0e60*/  @!P0 BRA `(.L_x_10) ;  /* 0x00000000001c8947 */ /* 0x000fea0003800000 */
[----:B0-----:R-:W0:Y:S02]  /*0e70*/  LDC.64 R6, c[0x0][0x5a0] ;  /* 0x00016800ff067b82 */ /* 0x001e240000000a00 */
[----:B0-----:R-:W2:Y:S02]  /*0e80*/  LDG.E.64 R6, desc[UR38][R6.64] ;  /* 0x0000002606067981 */ /* 0x001ea4000c1e1b00 */
[----:B--2---:R-:W-:-:S04]  /*0e90*/  ISETP.NE.U32.AND P0, PT, R6, RZ, PT ;  /* 0x000000ff0600720c */ /* 0x004fc80003f05070 */
[----:B------:R-:W-:-:S13]  /*0ea0*/  ISETP.NE.AND.EX P0, PT, R7, RZ, PT, P0 ;  /* 0x000000ff0700720c */ /* 0x000fda0003f05300 */
[----:B------:R-:W-:Y:S05]  /*0eb0*/  @!P0 BRA `(.L_x_10) ;  /* 0x0000000000088947 */ /* 0x000fea0003800000 */
[----:B-1----:R0:W5:Y:S01]  /*0ec0*/  LD.E R89, desc[UR38][R6.64] ;  /* 0x0000002606597980 */ /* 0x002162000c101900 */
[----:B------:R-:W-:Y:S05]  /*0ed0*/  BRA `(.L_x_11) ;  /* 0x0000000000247947 */ /* 0x000fea0003800000 */
.L_x_10:
[----:B------:R-:W-:Y:S02]  /*0ee0*/  ULDC.64 UR4, c[0x0][0x590] ;  /* 0x0001640000047ab9 */ /* 0x000fe40000000a00 */
[----:B------:R-:W-:-:S04]  /*0ef0*/  ISETP.NE.U32.AND P0, PT, RZ, UR4, PT ;  /* 0x00000004ff007c0c */ /* 0x000fc8000bf05070 */
[----:B------:R-:W-:-:S13]  /*0f00*/  ISETP.NE.AND.EX P0, PT, RZ, UR5, PT, P0 ;  /* 0x00000005ff007c0c */ /* 0x000fda000bf05300 */
[----:B------:R-:W-:Y:S05]  /*0f10*/  @!P0 BRA `(.L_x_12) ;  /* 0x00000000000c8947 */ /* 0x000fea0003800000 */
[----:B0-----:R-:W1:Y:S02]  /*0f20*/  LDC.64 R6, c[0x0][0x590] ;  /* 0x00016400ff067b82 */ /* 0x001e640000000a00 */
[----:B-1----:R1:W5:Y:S01]  /*0f30*/  LDG.E R89, desc[UR38][R6.64] ;  /* 0x0000002606597981 */ /* 0x002362000c1e1900 */
[----:B------:R-:W-:Y:S05]  /*0f40*/  BRA `(.L_x_11) ;  /* 0x0000000000087947 */ /* 0x000fea0003800000 */
.L_x_12:
[----:B------:R-:W-:Y:S02]  /*0f50*/  ULDC UR4, c[0x0][0x584] ;  /* 0x0001610000047ab9 */ /* 0x000fe40000000800 */
[----:B-1----:R-:W-:-:S07]  /*0f60*/  IMAD.U32 R89, RZ, RZ, UR4 ;  /* 0x00000004ff597e24 */ /* 0x002fce000f8e00ff */
.L_x_11:
[----:B------:R-:W-:-:S13]  /*0f70*/  LOP3.LUT P0, RZ, R0, 0xff, RZ, 0xc0, !PT ;  /* 0x000000ff00ff7812 */ /* 0x000fda000780c0ff */
[----:B------:R-:W-:Y:S05]  /*0f80*/  @!P0 EXIT ;  /* 0x000000000000894d */ /* 0x000fea0003800000 */
[----:B------:R-:W2:Y:S01]  /*0f90*/  LDC R91, c[0x0][0x658] ;  /* 0x00019600ff5b7b82 */ /* 0x000ea20000000800 */
[----:B------:R-:W-:Y:S01]  /*0fa0*/  ULDC.64 UR6, c[0x0][0x288] ;  /* 0x0000a20000067ab9 */ /* 0x000fe20000000a00 */
[----:B------:R-:W-:Y:S01]  /*0fb0*/  LOP3.LUT R14, R14, 0x1, RZ, 0xc0, !PT ;  /* 0x000000010e0e7812 */ /* 0x000fe200078ec0ff */
[----:B------:R-:W-:Y:S01]  /*0fc0*/  UIADD3 UR4, UR7, 0x1f, URZ ;  /* 0x0000001f07047890 */ /* 0x000fe2000fffe03f */
[----:B------:R-:W-:Y:S01]  /*0fd0*/  SHF.R.U32.HI R0, RZ, 0x2, R3 ;  /* 0x00000002ff007819 */ /* 0x000fe20000011603 */
[----:B------:R-:W-:Y:S01]  /*0fe0*/  IMAD.U32 R5, RZ, RZ, UR6 ;  /* 0x00000006ff057e24 */ /* 0x000fe2000f8e00ff */
[----:B------:R-:W-:Y:S01]  /*0ff0*/  SHF.R.U32.HI R4, RZ, 0x1, R4 ;  /* 0x00000001ff047819 */ /* 0x000fe20000011604 */
[----:B------:R-:W-:Y:S01]  /*1000*/  USHF.R.S32.HI UR5, URZ, 0x1f, UR4 ;  /* 0x0000001f3f057899 */ /* 0x000fe20008011404 */
[----:B------:R-:W3:Y:S01]  /*1010*/  LDC.64 R94, c[0x0][0x5c8] ;  /* 0x00017200ff5e7b82 */ /* 0x000ee20000000a00 */
[----:B------:R-:W-:Y:S01]  /*1020*/  LOP3.LUT R90, R3, 0x3, RZ, 0xc0, !PT ;  /* 0x00000003035a7812 */ /* 0x000fe200078ec0ff */
[----:B01----:R-:W-:Y:S01]  /*1030*/  IMAD.SHL.U32 R7, R14, 0x40, RZ ;  /* 0x000000400e077824 */ /* 0x003fe200078e00ff */
[----:B------:R-:W-:Y:S01]  /*1040*/  LOP3.LUT R0, R0, 0x7, RZ, 0xc0, !PT ;  /* 0x0000000700007812 */ /* 0x000fe200078ec0ff */
[----:B------:R-:W-:Y:S01]  /*1050*/  ULEA.HI UR5, UR5, UR4, URZ, 0x5 ;  /* 0x0000000405057291 */ /* 0x000fe2000f8f283f */
[----:B------:R-:W-:Y:S01]  /*1060*/  LOP3.LUT R23, R4, 0x30, RZ, 0xc0, !PT ;  /* 0x0000003004177812 */ /* 0x000fe200078ec0ff */
[----:B------:R-:W-:Y:S01]  /*1070*/  IMAD R90, R90, -0x2, R5 ;  /* 0xfffffffe5a5a7824 */ /* 0x000fe200078e0205 */
[--C-:B------:R-:W-:Y:S01]  /*1080*/  LOP3.LUT R22, R7, 0x40, R0.reuse, 0xe2, !PT ;  /* 0x0000004007167812 */ /* 0x100fe200078ee200 */
[----:B------:R-:W-:Y:S01]  /*1090*/  USHF.R.S32.HI UR43, URZ, 0x5, UR5 ;  /* 0x000000053f2b7899 */ /* 0x000fe20008011405 */
[----:B------:R-:W-:Y:S01]  /*10a0*/  IADD3 R5, RZ, -R23, -R0 ;  /* 0x80000017ff057210 */ /* 0x000fe20007ffe800 */
[----:B------:R-:W-:Y:S01]  /*10b0*/  IMAD.MOV.U32 R0, RZ, RZ, -0x1 ;  /* 0xffffffffff007424 */ /* 0x000fe200078e00ff */
[C---:B------:R-:W-:Y:S01]  /*10c0*/  LOP3.LUT R97, R3.reuse, 0x80, RZ, 0xc0, !PT ;  /* 0x0000008003617812 */ /* 0x040fe200078ec0ff */
[----:B------:R-:W-:Y:S01]  /*10d0*/  IMAD.MOV.U32 R4, RZ, RZ, 0x1 ;  /* 0x00000001ff047424 */ /* 0x000fe200078e00ff */
[----:B------:R-:W-:Y:S01]  /*10e0*/  UISETP.LT.AND UP0, UPT, UR43, 0x1, UPT ;  /* 0x000000012b00788c */ /* 0x000fe2000bf01270 */
[----:B------:R-:W-:Y:S01]  /*10f0*/  IMAD R5, R14, -0x40, R5 ;  /* 0xffffffc00e057824 */ /* 0x000fe200078e0205 */
[----:B------:R-:W-:Y:S01]  /*1100*/  ULDC UR4, c[0x0][0x284] ;  /* 0x0000a10000047ab9 */ /* 0x000fe20000000800 */
[----:B--2---:R-:W-:Y:S01]  /*1110*/  SHF.L.U32 R0, R0, R91, RZ ;  /* 0x0000005b00007219 */ /* 0x004fe200000006ff */
[----:B------:R-:W-:Y:S01]  /*1120*/  USEL UR44, UR43, 0x1, UP0 ;  /* 0x000000012b2c7887 */ /* 0x000fe20008000000 */
[----:B------:R-:W-:Y:S01]  /*1130*/  LOP3.LUT R22, R22, R23, RZ, 0xfc, !PT ;  /* 0x0000001716167212 */ /* 0x000fe200078efcff */
[----:B------:R-:W-:Y:S01]  /*1140*/  IMAD.SHL.U32 R96, R3, 0x2, RZ ;  /* 0x0000000203607824 */ /* 0x000fe200078e00ff */
[----:B------:R-:W-:Y:S01]  /*1150*/  SHF.L.U32 R91, R4, R91, RZ ;  /* 0x0000005b045b7219 */ /* 0x000fe200000006ff */
[----:B------:R-:W-:Y:S01]  /*1160*/  VIADD R99, R5, UR4 ;  /* 0x0000000405637c36 */ /* 0x000fe20008000000 */
[----:B------:R-:W-:Y:S01]  /*1170*/  LOP3.LUT R112, R18, 0x1, RZ, 0xfc, !PT ;  /* 0x0000000112707812 */ /* 0x000fe200078efcff */
[----:B------:R-:W-:Y:S01]  /*1180*/  IMAD.MOV.U32 R23, RZ, RZ, RZ ;  /* 0x000000ffff177224 */ /* 0x000fe200078e00ff */
[C-C-:B---3--:R-:W-:Y:S01]  /*1190*/  SHF.L.U64.HI R92, R94.reuse, 0x7, R95.reuse ;  /* 0x000000075e5c7819 */ /* 0x148fe2000001025f */
[----:B------:R-:W-:Y:S01]  /*11a0*/  UIADD3 UR44, UR43, -UR44, URZ ;  /* 0x8000002c2b2c7290 */ /* 0x000fe2000fffe03f */
[C---:B------:R-:W-:Y:S01]  /*11b0*/  SHF.L.U64.HI R93, R94.reuse, 0x3, R95 ;  /* 0x000000035e5d7819 */ /* 0x040fe2000001025f */
[C---:B------:R-:W-:Y:S01]  /*11c0*/  IMAD.SHL.U32 R95, R94.reuse, 0x80, RZ ;  /* 0x000000805e5f7824 */ /* 0x040fe200078e00ff */
[----:B------:R-:W-:Y:S01]  /*11d0*/  SHF.R.U32.HI R97, RZ, 0x7, R97 ;  /* 0x00000007ff617819 */ /* 0x000fe20000011661 */
[----:B------:R-:W-:Y:S01]  /*11e0*/  IMAD.SHL.U32 R94, R94, 0x8, RZ ;  /* 0x000000085e5e7824 */ /* 0x000fe200078e00ff */
[----:B------:R-:W-:Y:S01]  /*11f0*/  LOP3.LUT R98, RZ, R0, RZ, 0x33, !PT ;  /* 0x00000000ff627212 */ /* 0x000fe200078e33ff */
[----:B------:R-:W-:Y:S01]  /*1200*/  UMOV UR40, URZ ;  /* 0x0000003f00287c82 */ /* 0x000fe20008000000 */
[----:B------:R-:W-:-:S05]  /*1210*/  UMOV UR41, URZ ;  /* 0x0000003f00297c82 */ /* 0x000fca0008000000 */
.L_x_156:
[----:B0-----:R-:W0:Y:S01]  /*1220*/  SHFL.IDX PT, R0, R97, RZ, 0x1f ;  /* 0x00001fff61007589 */ /* 0x001e2200000e0000 */
[----:B-1----:R-:W1:Y:S01]  /*1230*/  S2UR UR7, SR_CgaCtaId ;  /* 0x00000000000779c3 */ /* 0x002e620000008800 */
[----:B------:R-:W-:Y:S01]  /*1240*/  UMOV UR6, 0x400 ;  /* 0x0000040000067882 */ /* 0x000fe20000000000 */
[----:B0-----:R-:W-:Y:S01]  /*1250*/  R2UR UR4, R0 ;  /* 0x00000000000472ca */ /* 0x001fe200000e0000 */
[----:B-1----:R-:W-:-:S12]  /*1260*/  ULEA UR46, UR7, UR6, 0x18 ;  /* 0x00000006072e7291 */ /* 0x002fd8000f8ec03f */
[----:B------:R-:W-:-:S04]  /*1270*/  ULEA.HI UR5, UR4, UR4, URZ, 0x1 ;  /* 0x0000000404057291 */ /* 0x000fc8000f8f083f */
[----:B------:R-:W-:-:S04]  /*1280*/  ULOP3.LUT UR5, UR5, 0xffffe, URZ, 0xc0, !UPT ;  /* 0x000ffffe05057892 */ /* 0x000fc8000f8ec03f */
[----:B------:R-:W-:-:S03]  /*1290*/  UIADD3 UR5, UR4, -UR5, URZ ;  /* 0x8000000504057290 */ /* 0x000fc6000fffe03f */
[----:B------:R-:W-:Y:S01]  /*12a0*/  ULDC UR4, c[0x0][0x28c] ;  /* 0x0000a30000047ab9 */ /* 0x000fe20000000800 */
[----:B------:R-:W-:Y:S01]  /*12b0*/  ULEA UR5, UR5, UR46, 0xc ;  /* 0x0000002e05057291 */ /* 0x000fe2000f8e603f */
[----:B------:R-:W-:-:S03]  /*12c0*/  ISETP.LT.AND P0, PT, RZ, UR4, PT ;  /* 0x00000004ff007c0c */ /* 0x000fc6000bf01270 */
[----:B------:R-:W-:-:S04]  /*12d0*/  UIADD3 UR5, UR5, 0x180, URZ ;  /* 0x0000018005057890 */ /* 0x000fc8000fffe03f */
[----:B------:R-:W-:-:S04]  /*12e0*/  USHF.R.U32.HI UR5, URZ, 0x4, UR5 ;  /* 0x000000043f057899 */ /* 0x000fc80008011605 */
[----:B------:R-:W-:-:S04]  /*12f0*/  ULOP3.LUT UR5, UR5, 0x3fff, URZ, 0xc0, !UPT ;  /* 0x00003fff05057892 */ /* 0x000fc8000f8ec03f */
[----:B------:R-:W-:Y:S01]  /*1300*/  ULOP3.LUT UR45, UR5, 0x10000, URZ, 0xfc, !UPT ;  /* 0x00010000052d7892 */ /* 0x000fe2000f8efc3f */
[----:B--2345:R-:W-:Y:S11]  /*1310*/  @P0 BRA `(.L_x_13) ;  /* 0x0000000000400947 */ /* 0x03cff60003800000 */
[----:B------:R-:W-:Y:S01]  /*1320*/  MOV R0, 0x0 ;  /* 0x0000000000007802 */ /* 0x000fe20000000f00 */
[----:B------:R-:W-:Y:S01]  /*1330*/  ULDC.64 UR4, c[0x4][0x68] ;  /* 0x01001a0000047ab9 */ /* 0x000fe20000000a00 */
[----:B------:R-:W-:Y:S01]  /*1340*/  ULDC.64 UR6, c[0x4][0x8] ;  /* 0x0100020000067ab9 */ /* 0x000fe20000000a00 */
[----:B------:R-:W-:Y:S01]  /*1350*/  IMAD.U32 R4, RZ, RZ, UR4 ;  /* 0x00000004ff047e24 */ /* 0x000fe2000f8e00ff */
[----:B------:R0:W1:Y:S01]  /*1360*/  LDC.64 R14, c[0x4][R0] ;  /* 0x01000000000e7b82 */ /* 0x0000620000000a00 */
[----:B------:R-:W-:Y:S01]  /*1370*/  IMAD.U32 R5, RZ, RZ, UR5 ;  /* 0x00000005ff057e24 */ /* 0x000fe2000f8e00ff */
[----:B------:R-:W-:Y:S01]  /*1380*/  ULDC.64 UR4, c[0x4][0x70] ;  /* 0x01001c0000047ab9 */ /* 0x000fe20000000a00 */
[----:B------:R-:W-:Y:S02]  /*1390*/  IMAD.U32 R10, RZ, RZ, UR6 ;  /* 0x00000006ff0a7e24 */ /* 0x000fe4000f8e00ff */
[----:B------:R-:W-:Y:S02]  /*13a0*/  IMAD.U32 R6, RZ, RZ, UR4 ;  /* 0x00000004ff067e24 */ /* 0x000fe4000f8e00ff */
[----:B------:R-:W-:-:S02]  /*13b0*/  IMAD.U32 R7, RZ, RZ, UR5 ;  /* 0x00000005ff077e24 */ /* 0x000fc4000f8e00ff */
[----:B------:R-:W-:Y:S02]  /*13c0*/  IMAD.U32 R11, RZ, RZ, UR7 ;  /* 0x00000007ff0b7e24 */ /* 0x000fe4000f8e00ff */
[----:B------:R-:W-:Y:S02]  /*13d0*/  IMAD.MOV.U32 R8, RZ, RZ, 0x1e1 ;  /* 0x000001e1ff087424 */ /* 0x000fe400078e00ff */
[----:B------:R-:W-:Y:S02]  /*13e0*/  IMAD.MOV.U32 R12, RZ, RZ, 0x1 ;  /* 0x00000001ff0c7424 */ /* 0x000fe400078e00ff */
[----:B0-----:R-:W-:-:S07]  /*13f0*/  IMAD.MOV.U32 R13, RZ, RZ, RZ ;  /* 0x000000ffff0d7224 */ /* 0x001fce00078e00ff */
[----:B------:R-:W-:-:S07]  /*1400*/  LEPC R20, `(.L_x_13) ;  /* 0x000000001014794e */ /* 0x000fce0000000000 */
[----:B-1---5:R-:W-:Y:S05]  /*1410*/  CALL.ABS.NOINC R14 ;  /* 0x000000000e007343 */ /* 0x022fea0003c00000 */
.L_x_13:
[----:B------:R-:W-:-:S13]  /*1420*/  ISETP.NE.AND P0, PT, R112, 0x3, PT ;  /* 0x000000037000780c */ /* 0x000fda0003f05270 */
[----:B------:R-:W-:Y:S05]  /*1430*/  @!P0 BRA `(.L_x_14) ;  /* 0x0000000000048947 */ /* 0x000fea0003800000 */
[----:B------:R-:W-:Y:S01]  /*1440*/  BPT.TRAP 0x1 ;  /* 0x000000040000795c */ /* 0x000fe20000300000 */
.L_x_14:
[----:B------:R-:W-:Y:S02]  /*1450*/  IMAD.U32 R3, RZ, RZ, UR41 ;  /* 0x00000029ff037e24 */ /* 0x000fe4000f8e00ff */
[----:B------:R-:W-:-:S03]  /*1460*/  IMAD.U32 R0, RZ, RZ, UR40 ;  /* 0x00000028ff007e24 */ /* 0x000fc6000f8e00ff */
[----:B------:R-:W-:Y:S02]  /*1470*/  LEA R3, R3, UR46, 0x3 ;  /* 0x0000002e03037c11 */ /* 0x000fe4000f8e18ff */
[----:B------:R-:W-:-:S04]  /*1480*/  SHF.L.U32 R0, R0, 0x1f, RZ ;  /* 0x0000001f00007819 */ /* 0x000fc800000006ff */
[----:B------:R0:W1:Y:S01]  /*1490*/  SYNCS.PHASECHK.TRANS64.TRYWAIT P1, [R3+URZ], R0 ;  /* 0x00000000030075a7 */ /* 0x000062000802017f */
[----:B------:R-:W-:Y:S05]  /*14a0*/  @!P0 BRA `(.L_x_15) ;  /* 0x0000000000048947 */ /* 0x000fea0003800000 */
[----:B------:R-:W-:Y:S01]  /*14b0*/  BPT.TRAP 0x1 ;  /* 0x000000040000795c */ /* 0x000fe20000300000 */
.L_x_15:
[----:B------:R-:W-:-:S05]  /*14c0*/  IMAD.U32 R4, RZ, RZ, UR44 ;  /* 0x0000002cff047e24 */ /* 0x000fca000f8e00ff */
[----:B------:R-:W-:Y:S01]  /*14d0*/  ISETP.GE.AND P2, PT, R4, 0x1, PT ;  /* 0x000000010400780c */ /* 0x000fe20003f46270 */
[----:B-1----:R-:W-:-:S12]  /*14e0*/  @P1 BRA `(.L_x_16) ;  /* 0x0000000000081947 */ /* 0x002fd80003800000 */
[----:B------:R-:W1:Y:S02]  /*14f0*/  SYNCS.PHASECHK.TRANS64.TRYWAIT P1, [R3+URZ], R0 ;  /* 0x00000000030075a7 */ /* 0x000e64000802017f */
[----:B-1----:R-:W-:Y:S05]  /*1500*/  @!P1 BRA `(.L_x_17) ;  /* 0x0000007000a09947 */ /* 0x002fea0003800000 */
.L_x_16:
[----:B------:R-:W-:Y:S05]  /*1510*/  WARPSYNC.ALL ;  /* 0x0000000000007948 */ /* 0x000fea0003800000 */
[----:B------:R-:W-:Y:S01]  /*1520*/  UIADD3 UR4, UR46, 0x18180, URZ ;  /* 0x000181802e047890 */ /* 0x000fe2000fffe03f */
[----:B------:R-:W-:Y:S01]  /*1530*/  WARPGROUP.ARRIVE ;  /* 0x00000000000079c5 */ /* 0x000fe20000000000 */
[----:B------:R-:W-:Y:S02]  /*1540*/  ULEA UR10, UR41, UR45, 0xa ;  /* 0x0000002d290a7291 */ /* 0x000fe4000f8e503f */
[----:B------:R-:W-:Y:S01]  /*1550*/  USHF.R.U32.HI UR4, URZ, 0x4, UR4 ;  /* 0x000000043f047899 */ /* 0x000fe20008011604 */
[----:B------:R-:W-:Y:S01]  /*1560*/  UMOV UR5, 0x80000020 ;  /* 0x8000002000057882 */ /* 0x000fe20000000000 */
[----:B------:R-:W-:-:S02]  /*1570*/  UMOV UR7, 0x80000020 ;  /* 0x8000002000077882 */ /* 0x000fc40000000000 */
[----:B------:R-:W-:Y:S02]  /*1580*/  ULOP3.LUT UR4, UR4, 0x3fff, URZ, 0xc0, !UPT ;  /* 0x00003fff04047892 */ /* 0x000fe4000f8ec03f */
[----:B------:R-:W-:Y:S02]  /*1590*/  UIADD3 UR11, UR10, 0x200, URZ ;  /* 0x000002000a0b7890 */ /* 0x000fe4000fffe03f */
[----:B------:R-:W-:-:S03]  /*15a0*/  ULOP3.LUT UR8, UR4, 0x10000, URZ, 0xfc, !UPT ;  /* 0x0001000004087892 */ /* 0x000fc6000f8efc3f */
[----:B------:R-:W-:Y:S01]  /*15b0*/  UMOV UR4, UR10 ;  /* 0x0000000a00047c82 */ /* 0x000fe20008000000 */
[----:B------:R-:W-:-:S07]  /*15c0*/  ULEA UR9, UR41, UR8, 0x8 ;  /* 0x0000000829097291 */ /* 0x000fce000f8e403f */
[----:B------:R-:W-:Y:S02]  /*15d0*/  UMOV UR6, UR9 ;  /* 0x0000000900067c82 */ /* 0x000fe40008000000 */
[----:B------:R-:W-:Y:S01]  /*15e0*/  HGMMA.64x64x16.F32 R56, gdesc[UR4], RZ, !UPT, gsb0 ;  /* 0x00e00000043879f0 */ /* 0x000fe2000c0008ff */
[----:B------:R-:W-:Y:S01]  /*15f0*/  UMOV UR4, UR11 ;  /* 0x0000000b00047c82 */ /* 0x000fe20008000000 */
[----:B------:R-:W-:Y:S01]  /*1600*/  UMOV UR5, 0x80000020 ;  /* 0x8000002000057882 */ /* 0x000fe20000000000 */
[----:B------:R-:W-:Y:S02]  /*1610*/  WARPGROUP.DEPBAR.LE gsb0, 0x0 ;  /* 0x00008000000079c5 */ /* 0x000fe40000010000 */
[----:B------:R-:W-:-:S06]  /*1620*/  WARPGROUP.ARRIVE ;  /* 0x00000000000079c5 */ /* 0x000fcc0000000000 */
[----:B------:R-:W-:Y:S01]  /*1630*/  HGMMA.64x64x16.F32 R24, gdesc[UR4], RZ, !UPT, gsb0 ;  /* 0x00e00000041879f0 */ /* 0x000fe2000c0008ff */
[----:B------:R-:W-:Y:S02]  /*1640*/  UIADD3 UR4, UR10, 0x2, URZ ;  /* 0x000000020a047890 */ /* 0x000fe4000fffe03f */
[----:B------:R-:W-:Y:S01]  /*1650*/  UIADD3 UR6, UR9, 0x2, URZ ;  /* 0x0000000209067890 */ /* 0x000fe2000fffe03f */
[----:B------:R-:W-:Y:S01]  /*1660*/  UMOV UR5, 0x80000020 ;  /* 0x8000002000057882 */ /* 0x000fe20000000000 */
[----:B------:R-:W-:Y:S01]  /*1670*/  UMOV UR7, 0x80000020 ;  /* 0x8000002000077882 */ /* 0x000fe20000000000 */
[----:B------:R-:W-:Y:S01]  /*1680*/  UIADD3 UR10, UR10, 0x202, URZ ;  /* 0x000002020a0a7890 */ /* 0x000fe2000fffe03f */
[----:B------:R-:W-:Y:S02]  /*1690*/  WARPGROUP.DEPBAR.LE gsb0, 0x0 ;  /* 0x00008000000079c5 */ /* 0x000fe40000010000 */
[----:B------:R-:W-:-:S06]  /*16a0*/  WARPGROUP.ARRIVE ;  /* 0x00000000000079c5 */ /* 0x000fcc0000000000 */
[----:B------:R-:W-:Y:S01]  /*16b0*/  HGMMA.64x64x16.F32 R56, gdesc[UR4], R56, gsb0 ;  /* 0x00e00000043879f0 */ /* 0x000fe20008000838 */
[----:B------:R-:W-:Y:S01]  /*16c0*/  UMOV UR4, UR10 ;  /* 0x0000000a00047c82 */ /* 0x000fe20008000000 */
[----:B------:R-:W-:Y:S01]  /*16d0*/  UMOV UR5, 0x80000020 ;  /* 0x8000002000057882 */ /* 0x000fe20000000000 */
[----:B------:R-:W-:Y:S02]  /*16e0*/  WARPGROUP.DEPBAR.LE gsb0, 0x0 ;  /* 0x00008000000079c5 */ /* 0x000fe40000010000 */
[----:B------:R-:W-:-:S06]  /*16f0*/  WARPGROUP.ARRIVE ;  /* 0x00000000000079c5 */ /* 0x000fcc0000000000 */
[----:B------:R-:W-:Y:S03]  /*1700*/  HGMMA.64x64x16.F32 R24, gdesc[UR4], R24, gsb0 ;  /* 0x00e00000041879f0 */ /* 0x000fe60008000818 */
[----:B------:R-:W-:Y:S02]  /*1710*/  WARPGROUP.DEPBAR.LE gsb0, 0x0 ;  /* 0x00008000000079c5 */ /* 0x000fe40000010000 */
[----:B------:R-:W-:Y:S05]  /*1720*/  @!P2 BRA `(.L_x_18) ;  /* 0x000000040014a947 */ /* 0x000fea0003800000 */
[----:B------:R-:W-:Y:S01]  /*1730*/  UIADD3 UR4, UR41, 0x1, URZ ;  /* 0x0000000129047890 */ /* 0x000fe2000fffe03f */
[----:B01----:R-:W-:Y:S01]  /*1740*/  IMAD.U32 R0, RZ, RZ, UR44 ;  /* 0x0000002cff007e24 */ /* 0x003fe2000f8e00ff */
[----:B------:R-:W-:Y:S02]  /*1750*/  UMOV UR10, UR41 ;  /* 0x00000029000a7c82 */ /* 0x000fe40008000000 */
[----:B------:R-:W-:-:S04]  /*1760*/  UISETP.NE.AND UP0, UPT, UR4, 0x6, UPT ;  /* 0x000000060400788c */ /* 0x000fc8000bf05270 */
[----:B------:R-:W-:Y:S02]  /*1770*/  USEL UR5, URZ, 0x1, UP0 ;  /* 0x000000013f057887 */ /* 0x000fe40008000000 */
[----:B------:R-:W-:Y:S02]  /*1780*/  USEL UR9, UR4, URZ, UP0 ;  /* 0x0000003f04097287 */ /* 0x000fe40008000000 */
[----:B------:R-:W-:-:S06]  /*1790*/  ULOP3.LUT UR5, UR40, UR5, URZ, 0x3c, !UPT ;  /* 0x0000000528057292 */ /* 0x000fcc000f8e3c3f */
[----:B------:R-:W-:-:S07]  /*17a0*/  IMAD.U32 R5, RZ, RZ, UR5 ;  /* 0x00000005ff057e24 */ /* 0x000fce000f8e00ff */
.L_x_25:
[----:B01----:R-:W-:Y:S05]  /*17b0*/  @!P0 BRA `(.L_x_19) ;  /* 0x0000000000048947 */ /* 0x003fea0003800000 */
[----:B------:R-:W-:Y:S01]  /*17c0*/  BPT.TRAP 0x1 ;  /* 0x000000040000795c */ /* 0x000fe20000300000 */
.L_x_19:
[----:B------:R-:W0:Y:S01]  /*17d0*/  S2UR UR5, SR_CgaCtaId ;  /* 0x00000000000579c3 */ /* 0x000e220000008800 */
[----:B------:R-:W-:Y:S01]  /*17e0*/  UMOV UR4, 0x400 ;  /* 0x0000040000047882 */ /* 0x000fe20000000000 */
[----:B------:R-:W-:Y:S01]  /*17f0*/  SHF.L.U32 R3, R5, 0x1f, RZ ;  /* 0x0000001f05037819 */ /* 0x000fe200000006ff */
[----:B0-----:R-:W-:-:S04]  /*1800*/  ULEA UR14, UR5, UR4, 0x18 ;  /* 0x00000004050e7291 */ /* 0x001fc8000f8ec03f */
[----:B------:R-:W-:-:S09]  /*1810*/  ULEA UR4, UR9, UR14, 0x3 ;  /* 0x0000000e09047291 */ /* 0x000fd2000f8e183f */
[----:B------:R0:W1:Y:S01]  /*1820*/  SYNCS.PHASECHK.TRANS64.TRYWAIT P1, [UR4], R3 ;  /* 0x00000003ff0075a7 */ /* 0x0000620008020144 */
[----:B------:R-:W-:Y:S05]  /*1830*/  @!P0 BRA `(.L_x_20) ;  /* 0x0000000000048947 */ /* 0x000fea0003800000 */
[----:B------:R-:W-:Y:S01]  /*1840*/  BPT.TRAP 0x1 ;  /* 0x000000040000795c */ /* 0x000fe20000300000 */
.L_x_20:
[----:B-1----:R-:W-:Y:S05]  /*1850*/  @P1 BRA `(.L_x_21) ;  /* 0x0000000000081947 */ /* 0x002fea0003800000 */
[----:B------:R-:W1:Y:S02]  /*1860*/  SYNCS.PHASECHK.TRANS64.TRYWAIT P1, [UR4], R3 ;  /* 0x00000003ff0075a7 */ /* 0x000e640008020144 */
[----:B-1----:R-:W-:Y:S05]  /*1870*/  @!P1 BRA `(.L_x_22) ;  /* 0x0000006c00d89947 */ /* 0x002fea0003800000 */
.L_x_21:
[----:B------:R-:W-:Y:S01]  /*1880*/  ULEA UR11, UR9, UR8, 0x8 ;  /* 0x00000008090b7291 */ /* 0x000fe2000f8e403f */
[----:B------:R-:W-:Y:S01]  /*1890*/  WARPGROUP.ARRIVE ;  /* 0x00000000000079c5 */ /* 0x000fe20000000000 */
[----:B------:R-:W-:Y:S01]  /*18a0*/  ULEA UR12, UR9, UR45, 0xa ;  /* 0x0000002d090c7291 */ /* 0x000fe2000f8e503f */
[----:B------:R-:W-:Y:S01]  /*18b0*/  UMOV UR7, 0x80000020 ;  /* 0x8000002000077882 */ /* 0x000fe20000000000 */
[----:B------:R-:W-:Y:S02]  /*18c0*/  UMOV UR5, 0x80000020 ;  /* 0x8000002000057882 */ /* 0x000fe40000000000 */
[----:B------:R-:W-:Y:S01]  /*18d0*/  UIADD3 UR13, UR12, 0x200, URZ ;  /* 0x000002000c0d7890 */ /* 0x000fe2000fffe03f */
[----:B------:R-:W-:Y:S02]  /*18e0*/  UMOV UR6, UR11 ;  /* 0x0000000b00067c82 */ /* 0x000fe40008000000 */
[----:B------:R-:W-:Y:S02]  /*18f0*/  UMOV UR4, UR12 ;  /* 0x0000000c00047c82 */ /* 0x000fe40008000000 */
[----:B------:R-:W-:Y:S01]  /*1900*/  HGMMA.64x64x16.F32 R56, gdesc[UR4], R56, gsb0 ;  /* 0x00e00000043879f0 */ /* 0x000fe20008000838 */
[----:B------:R-:W-:Y:S01]  /*1910*/  UMOV UR5, 0x80000020 ;  /* 0x8000002000057882 */ /* 0x000fe20000000000 */
[----:B------:R-:W-:Y:S01]  /*1920*/  UMOV UR4, UR13 ;  /* 0x0000000d00047c82 */ /* 0x000fe20008000000 */
[----:B------:R-:W-:-:S02]  /*1930*/  WARPGROUP.DEPBAR.LE gsb0, 0x0 ;  /* 0x00008000000079c5 */ /* 0x000fc40000010000 */
[----:B------:R-:W-:-:S06]  /*1940*/  WARPGROUP.ARRIVE ;  /* 0x00000000000079c5 */ /* 0x000fcc0000000000 */
[----:B------:R-:W-:Y:S01]  /*1950*/  HGMMA.64x64x16.F32 R24, gdesc[UR4], R24, gsb0 ;  /* 0x00e00000041879f0 */ /* 0x000fe20008000818 */
        /* <DEDUP_REMOVED lines=15> */
[----:B------:R-:W-:Y:S01]  /*1a50*/  BPT.TRAP 0x1 ;  /* 0x000000040000795c */ /* 0x000fe20000300000 */
.L_x_23:
[----:B------:R-:W-:Y:S01]  /*1a60*/  ULEA UR4, UR10, UR14, 0x3 ;  /* 0x0000000e0a047291 */ /* 0x000fe2000f8e183f */
[----:B------:R-:W-:-:S03]  /*1a70*/  ISETP.GT.U32.AND P1, PT, R18, 0x1, PT ;  /* 0x000000011200780c */ /* 0x000fc60003f24070 */
[----:B------:R-:W-:-:S04]  /*1a80*/  UIADD3 UR4, UR4, 0x30, URZ ;  /* 0x0000003004047890 */ /* 0x000fc8000fffe03f */
[----:B------:R-:W-:-:S09]  /*1a90*/  UPRMT UR4, URZ, 0x654, UR4 ;  /* 0x000006543f047896 */ /* 0x000fd20008000004 */
[----:B------:R-:W-:Y:S01]  /*1aa0*/  SYNCS.ARRIVE.TRANS64.RED.A1T0 RZ, [UR4], RZ ;  /* 0x000000ffffff79a7 */ /* 0x000fe20008100404 */
[----:B------:R-:W-:Y:S05]  /*1ab0*/  @P1 BRA `(.L_x_24) ;  /* 0x0000000000041947 */ /* 0x000fea0003800000 */
[----:B------:R-:W-:Y:S01]  /*1ac0*/  BPT.TRAP 0x1 ;  /* 0x000000040000795c */ /* 0x000fe20000300000 */
.L_x_24:
[----:B------:R-:W-:Y:S01]  /*1ad0*/  UIADD3 UR9, UR9, 0x1, URZ ;  /* 0x0000000109097890 */ /* 0x000fe2000fffe03f */
[C---:B------:R-:W-:Y:S01]  /*1ae0*/  ISETP.GT.AND P1, PT, R0.reuse, 0x1, PT ;  /* 0x000000010000780c */ /* 0x040fe20003f24270 */
[----:B------:R-:W-:Y:S01]  /*1af0*/  UIADD3 UR10, UR10, 0x1, URZ ;  /* 0x000000010a0a7890 */ /* 0x000fe2000fffe03f */
[----:B------:R-:W-:Y:S01]  /*1b00*/  VIADD R0, R0, 0xffffffff ;  /* 0xffffffff00007836 */ /* 0x000fe20000000000 */
[----:B------:R-:W-:Y:S02]  /*1b10*/  UISETP.NE.AND UP0, UPT, UR9, 0x6, UPT ;  /* 0x000000060900788c */ /* 0x000fe4000bf05270 */
[----:B------:R-:W-:Y:S02]  /*1b20*/  UISETP.NE.AND UP1, UPT, UR10, 0x6, UPT ;  /* 0x000000060a00788c */ /* 0x000fe4000bf25270 */
[----:B------:R-:W-:Y:S02]  /*1b30*/  USEL UR4, URZ, 0x1, UP0 ;  /* 0x000000013f047887 */ /* 0x000fe40008000000 */
[----:B------:R-:W-:-:S02]  /*1b40*/  USEL UR9, UR9, URZ, UP0 ;  /* 0x0000003f09097287 */ /* 0x000fc40008000000 */
[----:B------:R-:W-:Y:S02]  /*1b50*/  USEL UR10, UR10, URZ, UP1 ;  /* 0x0000003f0a0a7287 */ /* 0x000fe40008800000 */
[----:B------:R-:W-:Y:S01]  /*1b60*/  LOP3.LUT R5, R5, UR4, RZ, 0x3c, !PT ;  /* 0x0000000405057c12 */ /* 0x000fe2000f8e3cff */
[----:B------:R-:W-:Y:S09]  /*1b70*/  @P1 BRA `(.L_x_25) ;  /* 0xfffffffc000c1947 */ /* 0x000ff2000383ffff */
.L_x_18:
[----:B01----:R-:W0:Y:S02]  /*1b80*/  LDC R0, c[0x0][0x28c] ;  /* 0x0000a300ff007b82 */ /* 0x003e240000000800 */
[----:B0-----:R-:W-:-:S13]  /*1b90*/  ISETP.GE.AND P1, PT, R0, 0x1, PT ;  /* 0x000000010000780c */ /* 0x001fda0003f26270 */
[----:B------:R-:W-:Y:S05]  /*1ba0*/  @!P1 BRA `(.L_x_26) ;  /* 0x0000000000409947 */ /* 0x000fea0003800000 */
[----:B------:R-:W-:Y:S05]  /*1bb0*/  @!P0 BRA `(.L_x_27) ;  /* 0x0000000000048947 */ /* 0x000fea0003800000 */
[----:B------:R-:W-:Y:S01]  /*1bc0*/  BPT.TRAP 0x1 ;  /* 0x000000040000795c */ /* 0x000fe20000300000 */
.L_x_27:
[----:B------:R-:W0:Y:S01]  /*1bd0*/  S2UR UR7, SR_CgaCtaId ;  /* 0x00000000000779c3 */ /* 0x000e220000008800 */
[----:B------:R-:W-:Y:S01]  /*1be0*/  UIADD3 UR6, UR44, UR41, URZ ;  /* 0x000000292c067290 */ /* 0x000fe2000fffe03f */
[----:B------:R-:W-:-:S03]  /*1bf0*/  ISETP.GT.U32.AND P0, PT, R18, 0x1, PT ;  /* 0x000000011200780c */ /* 0x000fc60003f04070 */
[----:B------:R-:W-:-:S04]  /*1c00*/  UIMAD.WIDE.U32 UR4, UR6, -0x55555555, URZ ;  /* 0xaaaaaaab060478a5 */ /* 0x000fc8000f8e003f */
[----:B------:R-:W-:-:S03]  /*1c10*/  USHF.R.U32.HI UR4, URZ, 0x2, UR5 ;  /* 0x000000023f047899 */ /* 0x000fc60008011605 */
[----:B------:R-:W-:Y:S01]  /*1c20*/  UMOV UR5, 0x400 ;  /* 0x0000040000057882 */ /* 0x000fe20000000000 */
[----:B------:R-:W-:Y:S02]  /*1c30*/  UIMAD UR6, UR4, -0x6, UR6 ;  /* 0xfffffffa040678a4 */ /* 0x000fe4000f8e0206 */
[----:B0-----:R-:W-:-:S04]  /*1c40*/  ULEA UR5, UR7, UR5, 0x18 ;  /* 0x0000000507057291 */ /* 0x001fc8000f8ec03f */
[----:B------:R-:W-:-:S04]  /*1c50*/  ULEA UR6, UR6, UR5, 0x3 ;  /* 0x0000000506067291 */ /* 0x000fc8000f8e183f */
[----:B------:R-:W-:-:S04]  /*1c60*/  UIADD3 UR6, UR6, 0x30, URZ ;  /* 0x0000003006067890 */ /* 0x000fc8000fffe03f */
[----:B------:R-:W-:-:S09]  /*1c70*/  UPRMT UR6, URZ, 0x654, UR6 ;  /* 0x000006543f067896 */ /* 0x000fd20008000006 */
[----:B------:R-:W-:Y:S01]  /*1c80*/  SYNCS.ARRIVE.TRANS64.RED.A1T0 RZ, [UR6], RZ ;  /* 0x000000ffffff79a7 */ /* 0x000fe20008100406 */
[----:B------:R-:W-:Y:S05]  /*1c90*/  @P0 BRA `(.L_x_26) ;  /* 0x0000000000040947 */ /* 0x000fea0003800000 */
[----:B------:R-:W-:Y:S01]  /*1ca0*/  BPT.TRAP 0x1 ;  /* 0x000000040000795c */ /* 0x000fe20000300000 */
.L_x_26:
[----:B------:R-:W-:Y:S01]  /*1cb0*/  IMAD.SHL.U32 R3, R100, 0x40, RZ ;  /* 0x0000004064037824 */ /* 0x000fe200078e00ff */
[----:B------:R-:W-:Y:S01]  /*1cc0*/  UIADD3 UR41, UR43, UR41, URZ ;  /* 0x000000292b297290 */ /* 0x000fe2000fffe03f */
[----:B------:R-:W-:Y:S01]  /*1cd0*/  SHF.R.S32.HI R21, RZ, 0x1f, R19 ;  /* 0x0000001fff157819 */ /* 0x000fe20000011413 */
[----:B------:R-:W-:Y:S01]  /*1ce0*/  ULDC UR7, c[0x0][0x288] ;  /* 0x0000a20000077ab9 */ /* 0x000fe20000000800 */
[----:B------:R-:W-:Y:S01]  /*1cf0*/  IMAD.SHL.U32 R6, R107, 0x100, RZ ;  /* 0x000001006b067824 */ /* 0x000fe200078e00ff */
[C---:B------:R-:W-:Y:S01]  /*1d00*/  LOP3.LUT R8, R3.reuse, 0x6, R96, 0xf8, !PT ;  /* 0x0000000603087812 */ /* 0x040fe200078ef860 */
[----:B------:R-:W-:Y:S01]  /*1d10*/  UISETP.GT.U32.AND UP0, UPT, UR41, 0x5, UPT ;  /* 0x000000052900788c */ /* 0x000fe2000bf04070 */
[----:B------:R-:W-:Y:S01]  /*1d20*/  ISETP.GE.AND P0, PT, R3, UR7, PT ;  /* 0x0000000703007c0c */ /* 0x000fe2000bf06270 */
[----:B------:R-:W-:Y:S01]  /*1d30*/  ULDC.64 UR4, c[0x0][0x5d0] ;  /* 0x0001740000047ab9 */ /* 0x000fe20000000a00 */
[----:B------:R-:W-:Y:S01]  /*1d40*/  SHF.R.S32.HI R9, RZ, 0x1f, R8 ;  /* 0x0000001fff097819 */ /* 0x000fe20000011408 */
[----:B------:R-:W-:Y:S01]  /*1d50*/  ULDC UR10, c[0x0][0x284] ;  /* 0x0000a100000a7ab9 */ /* 0x000fe20000000800 */
[----:B------:R-:W-:Y:S01]  /*1d60*/  IMAD R0, R21, UR4, RZ ;  /* 0x0000000415007c24 */ /* 0x000fe2000f8e02ff */
[----:B------:R-:W-:Y:S01]  /*1d70*/  UISETP.LT.U32.AND UP0, UPT, UR43, 0x6, UP0 ;  /* 0x000000062b00788c */ /* 0x000fe20008701070 */
[----:B------:R-:W-:Y:S01]  /*1d80*/  ISETP.GE.OR P0, PT, R6, UR10, P0 ;  /* 0x0000000a06007c0c */ /* 0x000fe20008706670 */
[----:B------:R-:W-:Y:S01]  /*1d90*/  UISETP.GE.U32.AND UP1, UPT, UR43, 0x6, UPT ;  /* 0x000000062b00788c */ /* 0x000fe2000bf26070 */
[C---:B------:R-:W-:Y:S01]  /*1da0*/  IMAD R7, R19.reuse, UR5, R0 ;  /* 0x0000000513077c24 */ /* 0x040fe2000f8e0200 */
[----:B------:R-:W-:Y:S01]  /*1db0*/  USEL UR6, URZ, 0x1, !UP0 ;  /* 0x000000013f067887 */ /* 0x000fe2000c000000 */
[----:B------:R-:W-:Y:S01]  /*1dc0*/  IMAD.WIDE.U32 R4, R19, UR4, R8 ;  /* 0x0000000413047c25 */ /* 0x000fe2000f8e0008 */
[----:B------:R-:W-:Y:S01]  /*1dd0*/  UIMAD.WIDE.U32 UR4, UR41, -0x55555555, URZ ;  /* 0xaaaaaaab290478a5 */ /* 0x000fe2000f8e003f */
[----:B------:R-:W-:-:S02]  /*1de0*/  ULDC.64 UR8, c[0x0][0x5c8] ;  /* 0x0001720000087ab9 */ /* 0x000fc40000000a00 */
[----:B------:R-:W-:Y:S01]  /*1df0*/  IMAD.WIDE R106, R107, 0x100, R22 ;  /* 0x000001006b6a7825 */ /* 0x000fe200078e0216 */
[----:B------:R-:W-:Y:S02]  /*1e00*/  USHF.R.U32.HI UR4, URZ, 0x2, UR5 ;  /* 0x000000023f047899 */ /* 0x000fe40008011605 */
[----:B------:R-:W-:Y:S01]  /*1e10*/  ULOP3.LUT UR40, UR40, UR6, URZ, 0x3c, !UPT ;  /* 0x0000000628287292 */ /* 0x000fe2000f8e3c3f */
[----:B------:R-:W-:Y:S01]  /*1e20*/  IMAD R11, R107, UR8, RZ ;  /* 0x000000086b0b7c24 */ /* 0x000fe2000f8e02ff */
[----:B------:R-:W-:Y:S01]  /*1e30*/  UIMAD UR41, UR4, -0x6, UR41 ;  /* 0xfffffffa042978a4 */ /* 0x000fe2000f8e0229 */
[----:B------:R-:W-:Y:S01]  /*1e40*/  IMAD.IADD R5, R5, 0x1, R7 ;  /* 0x0000000105057824 */ /* 0x000fe200078e0207 */
[----:B------:R-:W-:Y:S01]  /*1e50*/  @UP1 ULOP3.LUT UR40, UR40, 0x1, UR4, 0x78, !UPT ;  /* 0x0000000128281892 */ /* 0x000fe2000f8e7804 */
[C---:B------:R-:W-:Y:S02]  /*1e60*/  IMAD R11, R106.reuse, UR9, R11 ;  /* 0x000000096a0b7c24 */ /* 0x040fe4000f8e020b */
[----:B------:R-:W-:-:S04]  /*1e70*/  IMAD.WIDE.U32 R110, R106, UR8, R4 ;  /* 0x000000086a6e7c25 */ /* 0x000fc8000f8e0004 */
[----:B------:R-:W-:Y:S01]  /*1e80*/  IMAD.MOV.U32 R0, RZ, RZ, -0x1 ;  /* 0xffffffffff007424 */ /* 0x000fe200078e00ff */
[----:B------:R-:W-:Y:S06]  /*1e90*/  @P0 BRA `(.L_x_28) ;  /* 0x0000004c00000947 */ /* 0x000fec0003800000 */
[----:B-----5:R-:W-:Y:S01]  /*1ea0*/  FSETP.NEU.AND P1, PT, R89, RZ, PT ;  /* 0x000000ff5900720b */ /* 0x020fe20003f2d000 */
[----:B------:R-:W-:Y:S01]  /*1eb0*/  IMAD.IADD R4, R90, 0x1, -R3 ;  /* 0x000000015a047824 */ /* 0x000fe200078e0a03 */
[----:B------:R-:W-:Y:S01]  /*1ec0*/  BSSY B0, `(.L_x_28) ;  /* 0x00004bd000007945 */ /* 0x000fe20003800000 */
[----:B------:R-:W-:Y:S02]  /*1ed0*/  IMAD.IADD R3, R99, 0x1, -R6 ;  /* 0x0000000163037824 */ /* 0x000fe400078e0a06 */
[----:B------:R-:W-:Y:S01]  /*1ee0*/  IMAD.IADD R103, R111, 0x1, R11 ;  /* 0x000000016f677824 */ /* 0x000fe200078e020b */
[----:B------:R-:W-:-:S04]  /*1ef0*/  ISETP.GT.AND P6, PT, R4, RZ, PT ;  /* 0x000000ff0400720c */ /* 0x000fc80003fc4270 */
[----:B------:R-:W-:-:S03]  /*1f00*/  ISETP.GT.AND P0, PT, R3, RZ, P6 ;  /* 0x000000ff0300720c */ /* 0x000fc60003704270 */
[----:B------:R-:W-:Y:S10]  /*1f10*/  @!P1 BRA `(.L_x_29) ;  /* 0x0000003400709947 */ /* 0x000ff40003800000 */
[----:B------:R-:W0:Y:S01]  /*1f20*/  LDC.64 R14, c[0x0][0x5b8] ;  /* 0x00016e00ff0e7b82 */ /* 0x000e220000000a00 */
[----:B------:R-:W-:-:S07]  /*1f30*/  ULDC.64 UR4, c[0x0][0x5c0] ;  /* 0x0001700000047ab9 */ /* 0x000fce0000000a00 */
[----:B------:R-:W1:Y:S08]  /*1f40*/  LDC.64 R104, c[0x0][0x5b0] ;  /* 0x00016c00ff687b82 */ /* 0x000e700000000a00 */
[----:B------:R-:W2:Y:S01]  /*1f50*/  LDC.64 R12, c[0x0][0x5a8] ;  /* 0x00016a00ff0c7b82 */ /* 0x000ea20000000a00 */
[-C--:B0-----:R-:W-:Y:S02]  /*1f60*/  IMAD R6, R21, R14.reuse, RZ ;  /* 0x0000000e15067224 */ /* 0x081fe400078e02ff */
[----:B------:R-:W-:-:S04]  /*1f70*/  IMAD.WIDE.U32 R20, R19, R14, R8 ;  /* 0x0000000e13147225 */ /* 0x000fc800078e0008 */
[----:B------:R-:W-:Y:S02]  /*1f80*/  IMAD R113, R19, R15, R6 ;  /* 0x0000000f13717224 */ /* 0x000fe400078e0206 */
[-C--:B-1----:R-:W-:Y:S02]  /*1f90*/  IMAD R5, R107, R104.reuse, RZ ;  /* 0x000000686b057224 */ /* 0x082fe400078e02ff */
[----:B------:R-:W-:Y:S02]  /*1fa0*/  IMAD.IADD R101, R21, 0x1, R113 ;  /* 0x0000000115657824 */ /* 0x000fe400078e0271 */
[----:B------:R-:W-:Y:S02]  /*1fb0*/  IMAD.MOV.U32 R100, RZ, RZ, R20 ;  /* 0x000000ffff647224 */ /* 0x000fe400078e0014 */
[C---:B------:R-:W-:Y:S02]  /*1fc0*/  IMAD R117, R106.reuse, R105, R5 ;  /* 0x000000696a757224 */ /* 0x040fe400078e0205 */
[----:B------:R-:W-:-:S04]  /*1fd0*/  IMAD.WIDE.U32 R6, R106, R104, R100 ;  /* 0x000000686a067225 */ /* 0x000fc800078e0064 */
[----:B------:R-:W-:Y:S01]  /*1fe0*/  IMAD.IADD R5, R7, 0x1, R117 ;  /* 0x0000000107057824 */ /* 0x000fe200078e0275 */
[----:B--2---:R-:W-:-:S04]  /*1ff0*/  LEA R10, P1, R6, R12, 0x1 ;  /* 0x0000000c060a7211 */ /* 0x004fc800078208ff */
[----:B------:R-:W-:-:S05]  /*2000*/  LEA.HI.X R11, R6, R13, R5, 0x1, P1 ;  /* 0x0000000d060b7211 */ /* 0x000fca00008f0c05 */
[----:B------:R-:W2:Y:S01]  /*2010*/  @P0 LDG.E.LTC128B.U16 R5, desc[UR38][R10.64] ;  /* 0x000000260a050981 */ /* 0x000ea2000c1e1520 */
[----:B------:R-:W-:Y:S01]  /*2020*/  ISETP.GT.AND P4, PT, R4, 0x1, PT ;  /* 0x000000010400780c */ /* 0x000fe20003f84270 */
[----:B------:R-:W-:Y:S01]  /*2030*/  IMAD.WIDE.U32 R6, R106, R104, R8 ;  /* 0x000000686a067225 */ /* 0x000fe200078e0008 */
[----:B------:R-:W-:Y:S01]  /*2040*/  BSSY B1, `(.L_x_30) ;  /* 0x0000013000017945 */ /* 0x000fe20003800000 */
[----:B------:R-:W-:Y:S02]  /*2050*/  SHF.L.U64.HI R111, R104, 0x3, R105 ;  /* 0x00000003686f7819 */ /* 0x000fe40000010269 */
[----:B------:R-:W-:Y:S01]  /*2060*/  IMAD.IADD R7, R117, 0x1, R7 ;  /* 0x0000000175077824 */ /* 0x000fe200078e0207 */
[----:B------:R-:W-:Y:S01]  /*2070*/  P2R R116, PR, RZ, 0x10 ;  /* 0x00000010ff747803 */ /* 0x000fe20000000000 */
[----:B------:R-:W-:-:S04]  /*2080*/  IMAD.WIDE.U32 R108, R19, R14, R6 ;  /* 0x0000000e136c7225 */ /* 0x000fc800078e0006 */
[----:B------:R-:W-:Y:S01]  /*2090*/  IMAD.IADD R7, R113, 0x1, R109 ;  /* 0x0000000171077824 */ /* 0x000fe200078e026d */
[----:B------:R-:W-:-:S04]  /*20a0*/  LEA R6, P2, R108, R12, 0x1 ;  /* 0x0000000c6c067211 */ /* 0x000fc800078408ff */
[----:B------:R-:W-:Y:S01]  /*20b0*/  LEA.HI.X R7, R108, R13, R7, 0x1, P2 ;  /* 0x0000000d6c077211 */ /* 0x000fe200010f0c07 */
[----:B--2---:R-:W-:-:S05]  /*20c0*/  HADD2.F32 R102, -RZ, R5.H0_H0 ;  /* 0x20000005ff667230 */ /* 0x004fca0000004100 */
[----:B------:R-:W-:Y:S01]  /*20d0*/  FMUL R15, R102, R89 ;  /* 0x00000059660f7220 */ /* 0x000fe20000400000 */
[----:B------:R-:W-:-:S03]  /*20e0*/  LEA R102, P1, R110, UR4, 0x1 ;  /* 0x000000046e667c11 */ /* 0x000fc6000f8208ff */
[----:B------:R-:W-:Y:S01]  /*20f0*/  FFMA R15, R56, R88, R15 ;  /* 0x00000058380f7223 */ /* 0x000fe2000000000f */
[----:B------:R-:W-:Y:S01]  /*2100*/  LEA.HI.X R103, R110, UR5, R103, 0x1, P1 ;  /* 0x000000056e677c11 */ /* 0x000fe200088f0c67 */
[----:B------:R-:W-:Y:S01]  /*2110*/  IMAD.SHL.U32 R110, R104, 0x8, RZ ;  /* 0x00000008686e7824 */ /* 0x000fe200078e00ff */
[----:B------:R-:W-:Y:S02]  /*2120*/  ISETP.GT.AND P1, PT, R3, RZ, P4 ;  /* 0x000000ff0300720c */ /* 0x000fe40002724270 */
[----:B------:R-:W-:-:S05]  /*2130*/  F2FP.F16.F32.PACK_AB R15, RZ, R15 ;  /* 0x0000000fff0f723e */ /* 0x000fca00000000ff */
[----:B------:R0:W-:Y:S06]  /*2140*/  @P0 STG.E.U16 desc[UR38][R102.64], R15 ;  /* 0x0000000f66000986 */ /* 0x0001ec000c101526 */
[----:B------:R-:W-:Y:S05]  /*2150*/  @!P1 BRA `(.L_x_31) ;  /* 0x0000000000049947 */ /* 0x000fea0003800000 */
[----:B------:R1:W5:Y:S02]  /*2160*/  LDG.E.LTC128B.U16 R5, desc[UR38][R6.64+0x2] ;  /* 0x0000022606057981 */ /* 0x000364000c1e1520 */
.L_x_31:
[----:B------:R-:W-:Y:S05]  /*2170*/  BSYNC B1 ;  /* 0x0000000000017941 */ /* 0x000fea0003800000 */
.L_x_30:
[----:B-----5:R-:W-:Y:S01]  /*2180*/  HADD2.F32 R10, -RZ, R5.H0_H0 ;  /* 0x20000005ff0a7230 */ /* 0x020fe20000004100 */
[----:B------:R-:W-:Y:S01]  /*2190*/  ISETP.GT.AND P0, PT, R3, 0x8, P6 ;  /* 0x000000080300780c */ /* 0x000fe20003704270 */
[----:B------:R-:W-:Y:S01]  /*21a0*/  IMAD.WIDE.U32 R114, R106, R104, R110 ;  /* 0x000000686a727225 */ /* 0x000fe200078e006e */
[----:B0-----:R-:W-:-:S03]  /*21b0*/  PRMT R15, R5, 0x7610, R15 ;  /* 0x00007610050f7816 */ /* 0x001fc6000000000f */
[----:B------:R-:W-:Y:S01]  /*21c0*/  FMUL R10, R10, R89 ;  /* 0x000000590a0a7220 */ /* 0x000fe20000400000 */
[----:B------:R-:W-:Y:S01]  /*21d0*/  IMAD.IADD R117, R117, 0x1, R115 ;  /* 0x0000000175757824 */ /* 0x000fe200078e0273 */
[----:B------:R-:W-:Y:S02]  /*21e0*/  IADD3 R11, P2, R20, R114, RZ ;  /* 0x00000072140b7210 */ /* 0x000fe40007f5e0ff */
[----:B------:R-:W-:-:S03]  /*21f0*/  FFMA R57, R57, R88, R10 ;  /* 0x0000005839397223 */ /* 0x000fc6000000000a */
[----:B------:R-:W-:Y:S01]  /*2200*/  IMAD.X R56, R117, 0x1, R101, P2 ;  /* 0x0000000175387824 */ /* 0x000fe200010e0665 */
[C---:B------:R-:W-:Y:S02]  /*2210*/  LEA R10, P2, R11.reuse, R12, 0x1 ;  /* 0x0000000c0b0a7211 */ /* 0x040fe400078408ff */
[----:B------:R-:W-:Y:S02]  /*2220*/  F2FP.F16.F32.PACK_AB R57, RZ, R57 ;  /* 0x00000039ff39723e */ /* 0x000fe400000000ff */
[----:B------:R-:W-:Y:S01]  /*2230*/  LEA.HI.X R11, R11, R13, R56, 0x1, P2 ;  /* 0x0000000d0b0b7211 */ /* 0x000fe200010f0c38 */
[----:B------:R-:W-:Y:S01]  /*2240*/  @P1 IMAD.MOV.U32 R56, RZ, RZ, R102 ;  /* 0x000000ffff381224 */ /* 0x000fe200078e0066 */
[----:B------:R-:W-:Y:S01]  /*2250*/  PRMT R109, R57, 0x7610, R109 ;  /* 0x00007610396d7816 */ /* 0x000fe2000000006d */
[----:B------:R-:W-:-:S05]  /*2260*/  @P1 IMAD.MOV.U32 R57, RZ, RZ, R103 ;  /* 0x000000ffff391224 */ /* 0x000fca00078e0067 */
[----:B------:R0:W-:Y:S04]  /*2270*/  @P1 STG.E.U16 desc[UR38][R56.64+0x2], R109 ;  /* 0x0000026d38001986 */ /* 0x0001e8000c101526 */
[----:B------:R-:W2:Y:S01]  /*2280*/  @P0 LDG.E.LTC128B.U16 R15, desc[UR38][R10.64] ;  /* 0x000000260a0f0981 */ /* 0x000ea2000c1e1520 */
[----:B------:R-:W-:Y:S01]  /*2290*/  IADD3 R114, P1, R8, R114, RZ ;  /* 0x0000007208727210 */ /* 0x000fe20007f3e0ff */
[----:B------:R-:W-:Y:S01]  /*22a0*/  BSSY B1, `(.L_x_32) ;  /* 0x0000012000017945 */ /* 0x000fe20003800000 */
[----:B------:R-:W-:-:S03]  /*22b0*/  SHF.L.U64.HI R119, R94, 0x1, R93 ;  /* 0x000000015e777819 */ /* 0x000fc6000001025d */
[----:B------:R-:W-:Y:S01]  /*22c0*/  IMAD.X R115, R9, 0x1, R117, P1 ;  /* 0x0000000109737824 */ /* 0x000fe200008e0675 */
[----:B------:R-:W-:Y:S01]  /*22d0*/  ISETP.GT.AND P1, PT, R3, 0x8, P4 ;  /* 0x000000080300780c */ /* 0x000fe20002724270 */
[----:B------:R-:W-:Y:S02]  /*22e0*/  IMAD.SHL.U32 R117, R94, 0x2, RZ ;  /* 0x000000025e757824 */ /* 0x000fe400078e00ff */
[----:B------:R-:W-:-:S04]  /*22f0*/  IMAD.WIDE.U32 R114, R19, R14, R114 ;  /* 0x0000000e13727225 */ /* 0x000fc800078e0072 */
[----:B0-----:R-:W-:Y:S01]  /*2300*/  IMAD.IADD R57, R113, 0x1, R115 ;  /* 0x0000000171397824 */ /* 0x001fe200078e0273 */
[----:B------:R-:W-:-:S04]  /*2310*/  LEA R56, P3, R114, R12, 0x1 ;  /* 0x0000000c72387211 */ /* 0x000fc800078608ff */
[----:B------:R-:W-:Y:S01]  /*2320*/  LEA.HI.X R57, R114, R13, R57, 0x1, P3 ;  /* 0x0000000d72397211 */ /* 0x000fe200018f0c39 */
[----:B--2---:R-:W-:-:S05]  /*2330*/  HADD2.F32 R108, -RZ, R15.H0_H0 ;  /* 0x2000000fff6c7230 */ /* 0x004fca0000004100 */
[----:B------:R-:W-:Y:S01]  /*2340*/  FMUL R5, R108, R89 ;  /* 0x000000596c057220 */ /* 0x000fe20000400000 */
[----:B------:R-:W-:-:S03]  /*2350*/  IADD3 R108, P2, R117, R102, RZ ;  /* 0x00000066756c7210 */ /* 0x000fc60007f5e0ff */
[----:B------:R-:W-:Y:S02]  /*2360*/  FFMA R5, R58, R88, R5 ;  /* 0x000000583a057223 */ /* 0x000fe40000000005 */
[----:B------:R-:W-:-:S03]  /*2370*/  IMAD.X R109, R119, 0x1, R103, P2 ;  /* 0x00000001776d7824 */ /* 0x000fc600010e0667 */
[----:B------:R-:W-:-:S05]  /*2380*/  F2FP.F16.F32.PACK_AB R5, RZ, R5 ;  /* 0x00000005ff05723e */ /* 0x000fca00000000ff */
[----:B------:R0:W-:Y:S01]  /*2390*/  @P0 STG.E.U16 desc[UR38][R108.64], R5 ;  /* 0x000000056c000986 */ /* 0x0001e2000c101526 */
[----:B------:R-:W-:Y:S05]  /*23a0*/  @!P1 BRA `(.L_x_33) ;  /* 0x0000000000049947 */ /* 0x000fea0003800000 */
[----:B------:R2:W5:Y:S02]  /*23b0*/  LDG.E.LTC128B.U16 R15, desc[UR38][R56.64+0x2] ;  /* 0x00000226380f7981 */ /* 0x000564000c1e1520 */
.L_x_33:
[----:B------:R-:W-:Y:S05]  /*23c0*/  BSYNC B1 ;  /* 0x0000000000017941 */ /* 0x000fea0003800000 */
.L_x_32:
[----:B-----5:R-:W-:Y:S01]  /*23d0*/  HADD2.F32 R10, -RZ, R15.H0_H0 ;  /* 0x2000000fff0a7230 */ /* 0x020fe20000004100 */
[----:B------:R-:W-:Y:S01]  /*23e0*/  ISETP.GT.AND P4, PT, R4, 0x8, PT ;  /* 0x000000080400780c */ /* 0x000fe20003f84270 */
[----:B------:R-:W-:Y:S01]  /*23f0*/  IMAD.MOV.U32 R58, RZ, RZ, R108 ;  /* 0x000000ffff3a7224 */ /* 0x000fe200078e006c */
[----:B------:R-:W-:Y:S01]  /*2400*/  BSSY B1, `(.L_x_34) ;  /* 0x000000b000017945 */ /* 0x000fe20003800000 */
[----:B------:R-:W-:Y:S01]  /*2410*/  PRMT R114, R15, 0x7610, R114 ;  /* 0x000076100f727816 */ /* 0x000fe20000000072 */
[----:B------:R-:W-:Y:S01]  /*2420*/  FMUL R10, R10, R89 ;  /* 0x000000590a0a7220 */ /* 0x000fe20000400000 */
[----:B------:R-:W-:Y:S02]  /*2430*/  ISETP.GT.AND P0, PT, R3, RZ, P4 ;  /* 0x000000ff0300720c */ /* 0x000fe40002704270 */
[----:B------:R-:W-:Y:S01]  /*2440*/  P2R R115, PR, RZ, 0x10 ;  /* 0x00000010ff737803 */ /* 0x000fe20000000000 */
[----:B------:R-:W-:Y:S01]  /*2450*/  FFMA R10, R59, R88, R10 ;  /* 0x000000583b0a7223 */ /* 0x000fe2000000000a */
[----:B------:R-:W-:-:S04]  /*2460*/  IMAD.MOV.U32 R59, RZ, RZ, R109 ;  /* 0x000000ffff3b7224 */ /* 0x000fc800078e006d */
[----:B------:R-:W-:-:S05]  /*2470*/  F2FP.F16.F32.PACK_AB R10, RZ, R10 ;  /* 0x0000000aff0a723e */ /* 0x000fca00000000ff */
[----:B------:R3:W-:Y:S01]  /*2480*/  @P1 STG.E.U16 desc[UR38][R58.64+0x2], R10 ;  /* 0x0000020a3a001986 */ /* 0x0007e2000c101526 */
[----:B------:R-:W-:Y:S05]  /*2490*/  @!P0 BRA `(.L_x_35) ;  /* 0x0000000000048947 */ /* 0x000fea0003800000 */
[----:B------:R4:W5:Y:S02]  /*24a0*/  LDG.E.LTC128B.U16 R114, desc[UR38][R6.64+0x10] ;  /* 0x0000102606727981 */ /* 0x000964000c1e1520 */
.L_x_35:
[----:B------:R-:W-:Y:S05]  /*24b0*/  BSYNC B1 ;  /* 0x0000000000017941 */ /* 0x000fea0003800000 */
.L_x_34:
[----:B---3-5:R-:W-:Y:S01]  /*24c0*/  HADD2.F32 R10, -RZ, R114.H0_H0 ;  /* 0x20000072ff0a7230 */ /* 0x028fe20000004100 */
[C---:B0-----:R-:W-:Y:S01]  /*24d0*/  SHF.L.U64.HI R5, R95.reuse, 0x1, R92 ;  /* 0x000000015f057819 */ /* 0x041fe2000001025c */
[----:B------:R-:W-:Y:S01]  /*24e0*/  IMAD.SHL.U32 R15, R95, 0x2, RZ ;  /* 0x000000025f0f7824 */ /* 0x000fe200078e00ff */
[----:B------:R-:W-:Y:S01]  /*24f0*/  ISETP.GT.AND P3, PT, R4, 0x9, PT ;  /* 0x000000090400780c */ /* 0x000fe20003f64270 */
[----:B------:R-:W-:Y:S01]  /*2500*/  BSSY B1, `(.L_x_36) ;  /* 0x000000b000017945 */ /* 0x000fe20003800000 */
[----:B------:R-:W-:Y:S02]  /*2510*/  FMUL R11, R10, R89 ;  /* 0x000000590a0b7220 */ /* 0x000fe40000400000 */
[----:B------:R-:W-:Y:S02]  /*2520*/  IADD3 R10, P1, P2, R15, R102, R117 ;  /* 0x000000660f0a7210 */ /* 0x000fe40007a3e075 */
[----:B------:R-:W-:Y:S01]  /*2530*/  FFMA R60, R60, R88, R11 ;  /* 0x000000583c3c7223 */ /* 0x000fe2000000000b */
[----:B------:R-:W-:-:S02]  /*2540*/  P2R R117, PR, RZ, 0x8 ;  /* 0x00000008ff757803 */ /* 0x000fc40000000000 */
[----:B------:R-:W-:Y:S02]  /*2550*/  IADD3.X R11, R5, R103, R119, P1, P2 ;  /* 0x00000067050b7210 */ /* 0x000fe40000fe4477 */
[----:B------:R-:W-:Y:S02]  /*2560*/  F2FP.F16.F32.PACK_AB R60, RZ, R60 ;  /* 0x0000003cff3c723e */ /* 0x000fe400000000ff */
[----:B------:R-:W-:-:S03]  /*2570*/  ISETP.GT.AND P1, PT, R3, RZ, P3 ;  /* 0x000000ff0300720c */ /* 0x000fc60001f24270 */
[----:B------:R0:W-:Y:S10]  /*2580*/  @P0 STG.E.U16 desc[UR38][R102.64+0x10], R60 ;  /* 0x0000103c66000986 */ /* 0x0001f4000c101526 */
[----:B------:R-:W-:Y:S05]  /*2590*/  @!P1 BRA `(.L_x_37) ;  /* 0x0000000000049947 */ /* 0x000fea0003800000 */
[----:B------:R3:W5:Y:S02]  /*25a0*/  LDG.E.LTC128B.U16 R114, desc[UR38][R6.64+0x12] ;  /* 0x0000122606727981 */ /* 0x000764000c1e1520 */
.L_x_37:
[----:B------:R-:W-:Y:S05]  /*25b0*/  BSYNC B1 ;  /* 0x0000000000017941 */ /* 0x000fea0003800000 */
.L_x_36:
[----:B0----5:R-:W-:Y:S01]  /*25c0*/  HADD2.F32 R60, -RZ, R114.H0_H0 ;  /* 0x20000072ff3c7230 */ /* 0x021fe20000004100 */
[----:B------:R-:W-:Y:S01]  /*25d0*/  ISETP.GT.AND P0, PT, R3, 0x8, P4 ;  /* 0x000000080300780c */ /* 0x000fe20002704270 */
[----:B------:R-:W-:Y:S03]  /*25e0*/  BSSY B1, `(.L_x_38) ;  /* 0x000000a000017945 */ /* 0x000fe60003800000 */
[----:B------:R-:W-:-:S04]  /*25f0*/  FMUL R60, R60, R89 ;  /* 0x000000593c3c7220 */ /* 0x000fc80000400000 */
[----:B------:R-:W-:Y:S01]  /*2600*/  FFMA R60, R61, R88, R60 ;  /* 0x000000583d3c7223 */ /* 0x000fe2000000003c */
[----:B------:R-:W-:-:S04]  /*2610*/  @P1 IMAD.MOV.U32 R61, RZ, RZ, R103 ;  /* 0x000000ffff3d1224 */ /* 0x000fc800078e0067 */
[----:B------:R-:W-:-:S04]  /*2620*/  F2FP.F16.F32.PACK_AB R60, RZ, R60 ;  /* 0x0000003cff3c723e */ /* 0x000fc800000000ff */
[----:B------:R-:W-:Y:S01]  /*2630*/  PRMT R118, R60, 0x7610, R118 ;  /* 0x000076103c767816 */ /* 0x000fe20000000076 */
[----:B------:R-:W-:-:S05]  /*2640*/  @P1 IMAD.MOV.U32 R60, RZ, RZ, R102 ;  /* 0x000000ffff3c1224 */ /* 0x000fca00078e0066 */
[----:B------:R0:W-:Y:S01]  /*2650*/  @P1 STG.E.U16 desc[UR38][R60.64+0x12], R118 ;  /* 0x000012763c001986 */ /* 0x0001e2000c101526 */
[----:B------:R-:W-:Y:S05]  /*2660*/  @!P0 BRA `(.L_x_39) ;  /* 0x0000000000048947 */ /* 0x000fea0003800000 */
[----:B------:R0:W5:Y:S02]  /*2670*/  LDG.E.LTC128B.U16 R114, desc[UR38][R56.64+0x10] ;  /* 0x0000102638727981 */ /* 0x000164000c1e1520 */
.L_x_39:
[----:B------:R-:W-:Y:S05]  /*2680*/  BSYNC B1 ;  /* 0x0000000000017941 */ /* 0x000fea0003800000 */
.L_x_38:
[----:B0----5:R-:W-:Y:S01]  /*2690*/  HADD2.F32 R60, -RZ, R114.H0_H0 ;  /* 0x20000072ff3c7230 */ /* 0x021fe20000004100 */
[----:B------:R-:W-:Y:S01]  /*26a0*/  ISETP.GT.AND P1, PT, R3, 0x8, P3 ;  /* 0x000000080300780c */ /* 0x000fe20001f24270 */
[----:B------:R-:W-:Y:S03]  /*26b0*/  BSSY B1, `(.L_x_40) ;  /* 0x0000007000017945 */ /* 0x000fe60003800000 */
[----:B------:R-:W-:-:S04]  /*26c0*/  FMUL R61, R60, R89 ;  /* 0x000000593c3d7220 */ /* 0x000fc80000400000 */
[----:B------:R-:W-:-:S05]  /*26d0*/  FFMA R61, R62, R88, R61 ;  /* 0x000000583e3d7223 */ /* 0x000fca000000003d */
[----:B------:R-:W-:-:S05]  /*26e0*/  F2FP.F16.F32.PACK_AB R61, RZ, R61 ;  /* 0x0000003dff3d723e */ /* 0x000fca00000000ff */
[----:B------:R0:W-:Y:S01]  /*26f0*/  @P0 STG.E.U16 desc[UR38][R58.64+0x10], R61 ;  /* 0x0000103d3a000986 */ /* 0x0001e2000c101526 */
[----:B------:R-:W-:Y:S05]  /*2700*/  @!P1 BRA `(.L_x_41) ;  /* 0x0000000000049947 */ /* 0x000fea0003800000 */
[----:B------:R0:W5:Y:S02]  /*2710*/  LDG.E.LTC128B.U16 R114, desc[UR38][R56.64+0x12] ;  /* 0x0000122638727981 */ /* 0x000164000c1e1520 */
.L_x_41:
[----:B------:R-:W-:Y:S05]  /*2720*/  BSYNC B1 ;  /* 0x0000000000017941 */ /* 0x000fea0003800000 */
.L_x_40:
[----:B-----5:R-:W-:Y:S01]  /*2730*/  HADD2.F32 R60, -RZ, R114.H0_H0 ;  /* 0x20000072ff3c7230 */ /* 0x020fe20000004100 */
[----:B------:R-:W-:Y:S01]  /*2740*/  IADD3 R121, P0, R106, 0x80, RZ ;  /* 0x000000806a797810 */ /* 0x000fe20007f1e0ff */
[----:B------:R-:W-:Y:S01]  /*2750*/  BSSY B1, `(.L_x_42) ;  /* 0x000000b000017945 */ /* 0x000fe20003800000 */
[----:B------:R-:W-:Y:S02]  /*2760*/  ISETP.GT.AND P2, PT, R4, 0x10, PT ;  /* 0x000000100400780c */ /* 0x000fe40003f44270 */
[----:B------:R-:W-:Y:S01]  /*2770*/  FMUL R60, R60, R89 ;  /* 0x000000593c3c7220 */ /* 0x000fe20000400000 */
[----:B------:R-:W-:Y:S01]  /*2780*/  IMAD.X R107, RZ, RZ, R107, P0 ;  /* 0x000000ffff6b7224 */ /* 0x000fe200000e066b */
[----:B------:R-:W-:Y:S02]  /*2790*/  ISETP.GT.AND P0, PT, R3, RZ, P2 ;  /* 0x000000ff0300720c */ /* 0x000fe40001704270 */
[----:B------:R-:W-:Y:S01]  /*27a0*/  FFMA R60, R63, R88, R60 ;  /* 0x000000583f3c7223 */ /* 0x000fe2000000003c */
[----:B------:R-:W-:-:S04]  /*27b0*/  P2R R118, PR, RZ, 0x4 ;  /* 0x00000004ff767803 */ /* 0x000fc80000000000 */
[----:B------:R-:W-:-:S05]  /*27c0*/  F2FP.F16.F32.PACK_AB R60, RZ, R60 ;  /* 0x0000003cff3c723e */ /* 0x000fca00000000ff */
[----:B------:R0:W-:Y:S01]  /*27d0*/  @P1 STG.E.U16 desc[UR38][R58.64+0x12], R60 ;  /* 0x0000123c3a001986 */ /* 0x0001e2000c101526 */
[----:B------:R-:W-:Y:S05]  /*27e0*/  @!P0 BRA `(.L_x_43) ;  /* 0x0000000000048947 */ /* 0x000fea0003800000 */
[----:B------:R0:W5:Y:S02]  /*27f0*/  LDG.E.LTC128B.U16 R114, desc[UR38][R6.64+0x20] ;  /* 0x0000202606727981 */ /* 0x000164000c1e1520 */
.L_x_43:
[----:B------:R-:W-:Y:S05]  /*2800*/  BSYNC B1 ;  /* 0x0000000000017941 */ /* 0x000fea0003800000 */
.L_x_42:
[----:B0----5:R-:W-:Y:S01]  /*2810*/  HADD2.F32 R60, -RZ, R114.H0_H0 ;  /* 0x20000072ff3c7230 */ /* 0x021fe20000004100 */
[----:B------:R-:W-:Y:S01]  /*2820*/  ISETP.GT.AND P1, PT, R4, 0x11, PT ;  /* 0x000000110400780c */ /* 0x000fe20003f24270 */
[-C--:B------:R-:W-:Y:S01]  /*2830*/  IMAD.WIDE.U32 R62, R121, R104.reuse, R8 ;  /* 0x00000068793e7225 */ /* 0x080fe200078e0008 */
[----:B------:R-:W-:Y:S03]  /*2840*/  BSSY B1, `(.L_x_44) ;  /* 0x0000021000017945 */ /* 0x000fe60003800000 */
[----:B------:R-:W-:Y:S01]  /*2850*/  FMUL R21, R60, R89 ;  /* 0x000000593c157220 */ /* 0x000fe20000400000 */
[----:B------:R-:W-:-:S03]  /*2860*/  IMAD R60, R107, R104, RZ ;  /* 0x000000686b3c7224 */ /* 0x000fc600078e02ff */
[----:B------:R-:W-:Y:S01]  /*2870*/  FFMA R21, R64, R88, R21 ;  /* 0x0000005840157223 */ /* 0x000fe20000000015 */
[C---:B------:R-:W-:Y:S02]  /*2880*/  IMAD R119, R121.reuse, R105, R60 ;  /* 0x0000006979777224 */ /* 0x040fe400078e023c */
[----:B------:R-:W-:Y:S02]  /*2890*/  IMAD.WIDE.U32 R60, R121, R104, R100 ;  /* 0x00000068793c7225 */ /* 0x000fe400078e0064 */
[----:B------:R-:W-:Y:S02]  /*28a0*/  F2FP.F16.F32.PACK_AB R21, RZ, R21 ;  /* 0x00000015ff15723e */ /* 0x000fe400000000ff */
[----:B------:R-:W-:Y:S02]  /*28b0*/  IMAD.IADD R63, R119, 0x1, R63 ;  /* 0x00000001773f7824 */ /* 0x000fe400078e023f */
[----:B------:R-:W-:Y:S01]  /*28c0*/  PRMT R105, R21, 0x7610, R105 ;  /* 0x0000761015697816 */ /* 0x000fe20000000069 */
[----:B------:R-:W-:-:S02]  /*28d0*/  IMAD.IADD R21, R61, 0x1, R119 ;  /* 0x000000013d157824 */ /* 0x000fc400078e0277 */
[----:B------:R-:W-:Y:S02]  /*28e0*/  IMAD.WIDE.U32 R106, R19, R14, R62 ;  /* 0x0000000e136a7225 */ /* 0x000fe400078e003e */
[----:B------:R0:W-:Y:S01]  /*28f0*/  @P0 STG.E.U16 desc[UR38][R102.64+0x20], R105 ;  /* 0x0000206966000986 */ /* 0x0001e2000c101526 */
[----:B------:R-:W-:-:S04]  /*2900*/  LEA R62, P0, R60, R12, 0x1 ;  /* 0x0000000c3c3e7211 */ /* 0x000fc800078008ff */
[----:B------:R-:W-:Y:S01]  /*2910*/  LEA.HI.X R63, R60, R13, R21, 0x1, P0 ;  /* 0x0000000d3c3f7211 */ /* 0x000fe200000f0c15 */
[----:B------:R-:W-:Y:S01]  /*2920*/  IMAD.IADD R21, R113, 0x1, R107 ;  /* 0x0000000171157824 */ /* 0x000fe200078e026b */
[----:B------:R-:W-:-:S04]  /*2930*/  LEA R60, P0, R106, R12, 0x1 ;  /* 0x0000000c6a3c7211 */ /* 0x000fc800078008ff */
[----:B------:R-:W-:Y:S01]  /*2940*/  LEA.HI.X R61, R106, R13, R21, 0x1, P0 ;  /* 0x0000000d6a3d7211 */ /* 0x000fe200000f0c15 */
[----:B0-----:R-:W-:-:S04]  /*2950*/  IMAD.WIDE.U32 R104, R121, R104, R110 ;  /* 0x0000006879687225 */ /* 0x001fc800078e006e */
[----:B------:R-:W-:Y:S01]  /*2960*/  IMAD.IADD R119, R119, 0x1, R105 ;  /* 0x0000000177777824 */ /* 0x000fe200078e0269 */
[----:B------:R-:W-:-:S05]  /*2970*/  IADD3 R64, P0, R20, R104, RZ ;  /* 0x0000006814407210 */ /* 0x000fca0007f1e0ff */
[----:B------:R-:W-:Y:S01]  /*2980*/  IMAD.X R100, R119, 0x1, R101, P0 ;  /* 0x0000000177647824 */ /* 0x000fe200000e0665 */
[----:B------:R-:W-:-:S05]  /*2990*/  IADD3 R20, P0, R8, R104, RZ ;  /* 0x0000006808147210 */ /* 0x000fca0007f1e0ff */
[----:B------:R-:W-:Y:S01]  /*29a0*/  IMAD.X R21, R9, 0x1, R119, P0 ;  /* 0x0000000109157824 */ /* 0x000fe200000e0677 */
[----:B------:R-:W-:Y:S01]  /*29b0*/  LEA R8, P0, R64, R12, 0x1 ;  /* 0x0000000c40087211 */ /* 0x000fe200078008ff */
[----:B------:R-:W-:-:S03]  /*29c0*/  IMAD.WIDE.U32 R20, R19, R14, R20 ;  /* 0x0000000e13147225 */ /* 0x000fc600078e0014 */
[----:B------:R-:W-:Y:S02]  /*29d0*/  LEA.HI.X R9, R64, R13, R100, 0x1, P0 ;  /* 0x0000000d40097211 */ /* 0x000fe400000f0c64 */
[----:B------:R-:W-:Y:S01]  /*29e0*/  P2R R100, PR, RZ, 0x2 ;  /* 0x00000002ff647803 */ /* 0x000fe20000000000 */
[----:B------:R-:W-:Y:S01]  /*29f0*/  IMAD.IADD R113, R113, 0x1, R21 ;  /* 0x0000000171717824 */ /* 0x000fe200078e0215 */
[----:B------:R-:W-:-:S04]  /*2a00*/  LEA R12, P0, R20, R12, 0x1 ;  /* 0x0000000c140c7211 */ /* 0x000fc800078008ff */
[----:B------:R-:W-:Y:S02]  /*2a10*/  LEA.HI.X R13, R20, R13, R113, 0x1, P0 ;  /* 0x0000000d140d7211 */ /* 0x000fe400000f0c71 */
[----:B------:R-:W-:-:S13]  /*2a20*/  ISETP.GT.AND P0, PT, R3, RZ, P1 ;  /* 0x000000ff0300720c */ /* 0x000fda0000f04270 */
[----:B------:R-:W-:Y:S05]  /*2a30*/  @!P0 BRA `(.L_x_45) ;  /* 0x0000000000048947 */ /* 0x000fea0003800000 */
[----:B------:R0:W5:Y:S02]  /*2a40*/  LDG.E.LTC128B.U16 R114, desc[UR38][R6.64+0x22] ;  /* 0x0000222606727981 */ /* 0x000164000c1e1520 */
.L_x_45:
[----:B------:R-:W-:Y:S05]  /*2a50*/  BSYNC B1 ;  /* 0x0000000000017941 */ /* 0x000fea0003800000 */
.L_x_44:
[----:B-----5:R-:W-:Y:S01]  /*2a60*/  HADD2.F32 R14, -RZ, R114.H0_H0 ;  /* 0x20000072ff0e7230 */ /* 0x020fe20000004100 */
[----:B------:R-:W-:Y:S01]  /*2a70*/  BSSY B1, `(.L_x_46) ;  /* 0x000000a000017945 */ /* 0x000fe20003800000 */
[----:B------:R-:W-:Y:S02]  /*2a80*/  @P0 IMAD.MOV.U32 R20, RZ, RZ, R102 ;  /* 0x000000ffff140224 */ /* 0x000fe400078e0066 */
[----:B------:R-:W-:Y:S02]  /*2a90*/  @P0 IMAD.MOV.U32 R21, RZ, RZ, R103 ;  /* 0x000000ffff150224 */ /* 0x000fe400078e0067 */
[----:B------:R-:W-:-:S04]  /*2aa0*/  FMUL R14, R14, R89 ;  /* 0x000000590e0e7220 */ /* 0x000fc80000400000 */
[----:B------:R-:W-:-:S05]  /*2ab0*/  FFMA R14, R65, R88, R14 ;  /* 0x00000058410e7223 */ /* 0x000fca000000000e */
[----:B------:R-:W-:-:S05]  /*2ac0*/  F2FP.F16.F32.PACK_AB R14, RZ, R14 ;  /* 0x0000000eff0e723e */ /* 0x000fca00000000ff */
[----:B------:R0:W-:Y:S01]  /*2ad0*/  @P0 STG.E.U16 desc[UR38][R20.64+0x22], R14 ;  /* 0x0000220e14000986 */ /* 0x0001e2000c101526 */
[----:B------:R-:W-:-:S13]  /*2ae0*/  ISETP.GT.AND P0, PT, R3, 0x8, P2 ;  /* 0x000000080300780c */ /* 0x000fda0001704270 */
[----:B0-----:R-:W-:Y:S05]  /*2af0*/  @!P0 BRA `(.L_x_47) ;  /* 0x0000000000048947 */ /* 0x001fea0003800000 */
[----:B------:R0:W5:Y:S02]  /*2b00*/  LDG.E.LTC128B.U16 R114, desc[UR38][R56.64+0x20] ;  /* 0x0000202638727981 */ /* 0x000164000c1e1520 */
.L_x_47:
[----:B------:R-:W-:Y:S05]  /*2b10*/  BSYNC B1 ;  /* 0x0000000000017941 */ /* 0x000fea0003800000 */
.L_x_46:
[----:B-----5:R-:W-:Y:S01]  /*2b20*/  HADD2.F32 R14, -RZ, R114.H0_H0 ;  /* 0x20000072ff0e7230 */ /* 0x020fe20000004100 */
[----:B------:R-:W-:Y:S04]  /*2b30*/  BSSY B1, `(.L_x_48) ;  /* 0x0000008000017945 */ /* 0x000fe80003800000 */
[----:B------:R-:W-:-:S04]  /*2b40*/  FMUL R19, R14, R89 ;  /* 0x000000590e137220 */ /* 0x000fc80000400000 */
[----:B------:R-:W-:-:S05]  /*2b50*/  FFMA R19, R66, R88, R19 ;  /* 0x0000005842137223 */ /* 0x000fca0000000013 */
[----:B------:R-:W-:-:S05]  /*2b60*/  F2FP.F16.F32.PACK_AB R19, RZ, R19 ;  /* 0x00000013ff13723e */ /* 0x000fca00000000ff */
[----:B------:R0:W-:Y:S01]  /*2b70*/  @P0 STG.E.U16 desc[UR38][R58.64+0x20], R19 ;  /* 0x000020133a000986 */ /* 0x0001e2000c101526 */
[----:B------:R-:W-:-:S13]  /*2b80*/  ISETP.GT.AND P0, PT, R3, 0x8, P1 ;  /* 0x000000080300780c */ /* 0x000fda0000f04270 */
[----:B0-----:R-:W-:Y:S05]  /*2b90*/  @!P0 BRA `(.L_x_49) ;  /* 0x0000000000048947 */ /* 0x001fea0003800000 */
[----:B------:R0:W5:Y:S02]  /*2ba0*/  LDG.E.LTC128B.U16 R114, desc[UR38][R56.64+0x22] ;  /* 0x0000222638727981 */ /* 0x000164000c1e1520 */
.L_x_49:
[----:B------:R-:W-:Y:S05]  /*2bb0*/  BSYNC B1 ;  /* 0x0000000000017941 */ /* 0x000fea0003800000 */
.L_x_48:
[----:B-----5:R-:W-:Y:S01]  /*2bc0*/  HADD2.F32 R14, -RZ, R114.H0_H0 ;  /* 0x20000072ff0e7230 */ /* 0x020fe20000004100 */
[----:B------:R-:W-:Y:S01]  /*2bd0*/  ISETP.GT.AND P2, PT, R4, 0x18, PT ;  /* 0x000000180400780c */ /* 0x000fe20003f44270 */
[----:B------:R-:W-:Y:S03]  /*2be0*/  BSSY B1, `(.L_x_50) ;  /* 0x0000009000017945 */ /* 0x000fe60003800000 */
[----:B------:R-:W-:Y:S01]  /*2bf0*/  FMUL R14, R14, R89 ;  /* 0x000000590e0e7220 */ /* 0x000fe20000400000 */
[----:B------:R-:W-:-:S03]  /*2c00*/  P2R R101, PR, RZ, 0x4 ;  /* 0x00000004ff657803 */ /* 0x000fc60000000000 */
[----:B------:R-:W-:-:S05]  /*2c10*/  FFMA R14, R67, R88, R14 ;  /* 0x00000058430e7223 */ /* 0x000fca000000000e */
[----:B------:R-:W-:-:S05]  /*2c20*/  F2FP.F16.F32.PACK_AB R14, RZ, R14 ;  /* 0x0000000eff0e723e */ /* 0x000fca00000000ff */
[----:B------:R0:W-:Y:S01]  /*2c30*/  @P0 STG.E.U16 desc[UR38][R58.64+0x22], R14 ;  /* 0x0000220e3a000986 */ /* 0x0001e2000c101526 */
[----:B------:R-:W-:-:S13]  /*2c40*/  ISETP.GT.AND P0, PT, R3, RZ, P2 ;  /* 0x000000ff0300720c */ /* 0x000fda0001704270 */
[----:B0-----:R-:W-:Y:S05]  /*2c50*/  @!P0 BRA `(.L_x_51) ;  /* 0x0000000000048947 */ /* 0x001fea0003800000 */
[----:B------:R0:W5:Y:S02]  /*2c60*/  LDG.E.LTC128B.U16 R114, desc[UR38][R6.64+0x30] ;  /* 0x0000302606727981 */ /* 0x000164000c1e1520 */
.L_x_51:
[----:B------:R-:W-:Y:S05]  /*2c70*/  BSYNC B1 ;  /* 0x0000000000017941 */ /* 0x000fea0003800000 */
.L_x_50:
[----:B-----5:R-:W-:Y:S01]  /*2c80*/  HADD2.F32 R14, -RZ, R114.H0_H0 ;  /* 0x20000072ff0e7230 */ /* 0x020fe20000004100 */
[----:B------:R-:W-:Y:S01]  /*2c90*/  ISETP.GT.AND P1, PT, R4, 0x19, PT ;  /* 0x000000190400780c */ /* 0x000fe20003f24270 */
[----:B------:R-:W-:Y:S01]  /*2ca0*/  @P0 IMAD.MOV.U32 R20, RZ, RZ, R102 ;  /* 0x000000ffff140224 */ /* 0x000fe200078e0066 */
[----:B------:R-:W-:Y:S01]  /*2cb0*/  BSSY B1, `(.L_x_52) ;  /* 0x000000a000017945 */ /* 0x000fe20003800000 */
[----:B------:R-:W-:Y:S02]  /*2cc0*/  @P0 IMAD.MOV.U32 R21, RZ, RZ, R103 ;  /* 0x000000ffff150224 */ /* 0x000fe400078e0067 */
[----:B------:R-:W-:-:S04]  /*2cd0*/  FMUL R19, R14, R89 ;  /* 0x000000590e137220 */ /* 0x000fc80000400000 */
[----:B------:R-:W-:Y:S01]  /*2ce0*/  FFMA R19, R68, R88, R19 ;  /* 0x0000005844137223 */ /* 0x000fe20000000013 */
[----:B------:R-:W-:-:S04]  /*2cf0*/  P2R R68, PR, RZ, 0x2 ;  /* 0x00000002ff447803 */ /* 0x000fc80000000000 */
[----:B------:R-:W-:-:S05]  /*2d00*/  F2FP.F16.F32.PACK_AB R19, RZ, R19 ;  /* 0x00000013ff13723e */ /* 0x000fca00000000ff */
[----:B------:R0:W-:Y:S01]  /*2d10*/  @P0 STG.E.U16 desc[UR38][R20.64+0x30], R19 ;  /* 0x0000301314000986 */ /* 0x0001e2000c101526 */
[----:B------:R-:W-:-:S13]  /*2d20*/  ISETP.GT.AND P0, PT, R3, RZ, P1 ;  /* 0x000000ff0300720c */ /* 0x000fda0000f04270 */
[----:B0-----:R-:W-:Y:S05]  /*2d30*/  @!P0 BRA `(.L_x_53) ;  /* 0x0000000000048947 */ /* 0x001fea0003800000 */
[----:B------:R0:W5:Y:S02]  /*2d40*/  LDG.E.LTC128B.U16 R114, desc[UR38][R6.64+0x32] ;  /* 0x0000322606727981 */ /* 0x000164000c1e1520 */
.L_x_53:
[----:B------:R-:W-:Y:S05]  /*2d50*/  BSYNC B1 ;  /* 0x0000000000017941 */ /* 0x000fea0003800000 */
.L_x_52:
        /* <DEDUP_REMOVED lines=11> */
.L_x_55:
[----:B------:R-:W-:Y:S05]  /*2e10*/  BSYNC B1 ;  /* 0x0000000000017941 */ /* 0x000fea0003800000 */
.L_x_54:
        /* <DEDUP_REMOVED lines=9> */
.L_x_57:
[----:B------:R-:W-:Y:S05]  /*2eb0*/  BSYNC B1 ;  /* 0x0000000000017941 */ /* 0x000fea0003800000 */
.L_x_56:
        /* <DEDUP_REMOVED lines=11> */
.L_x_59:
[----:B------:R-:W-:Y:S05]  /*2f70*/  BSYNC B1 ;  /* 0x0000000000017941 */ /* 0x000fea0003800000 */
.L_x_58:
[----:B-----5:R-:W-:Y:S01]  /*2f80*/  HADD2.F32 R14, -RZ, R114.H0_H0 ;  /* 0x20000072ff0e7230 */ /* 0x020fe20000004100 */
[----:B------:R-:W-:Y:S01]  /*2f90*/  ISETP.GT.AND P1, PT, R4, 0x21, PT ;  /* 0x000000210400780c */ /* 0x000fe20003f24270 */
[----:B------:R-:W-:Y:S01]  /*2fa0*/  @P0 IMAD.MOV.U32 R20, RZ, RZ, R102 ;  /* 0x000000ffff140224 */ /* 0x000fe200078e0066 */
[----:B------:R-:W-:Y:S01]  /*2fb0*/  BSSY B1, `(.L_x_60) ;  /* 0x000000a000017945 */ /* 0x000fe20003800000 */
[----:B------:R-:W-:Y:S02]  /*2fc0*/  @P0 IMAD.MOV.U32 R21, RZ, RZ, R103 ;  /* 0x000000ffff150224 */ /* 0x000fe400078e0067 */
        /* <DEDUP_REMOVED lines=8> */
.L_x_61:
[----:B------:R-:W-:Y:S05]  /*3050*/  BSYNC B1 ;  /* 0x0000000000017941 */ /* 0x000fea0003800000 */
.L_x_60:
        /* <DEDUP_REMOVED lines=11> */
.L_x_63:
[----:B------:R-:W-:Y:S05]  /*3110*/  BSYNC B1 ;  /* 0x0000000000017941 */ /* 0x000fea0003800000 */
.L_x_62:
        /* <DEDUP_REMOVED lines=9> */
.L_x_65:
[----:B------:R-:W-:Y:S05]  /*31b0*/  BSYNC B1 ;  /* 0x0000000000017941 */ /* 0x000fea0003800000 */
.L_x_64:
        /* <DEDUP_REMOVED lines=11> */
.L_x_67:
[----:B------:R-:W-:Y:S05]  /*3270*/  BSYNC B1 ;  /* 0x0000000000017941 */ /* 0x000fea0003800000 */
.L_x_66:
        /* <DEDUP_REMOVED lines=13> */
.L_x_69:
[----:B------:R-:W-:Y:S05]  /*3350*/  BSYNC B1 ;  /* 0x0000000000017941 */ /* 0x000fea0003800000 */
.L_x_68:
        /* <DEDUP_REMOVED lines=11> */
.L_x_71:
[----:B------:R-:W-:Y:S05]  /*3410*/  BSYNC B1 ;  /* 0x0000000000017941 */ /* 0x000fea0003800000 */
.L_x_70:
        /* <DEDUP_REMOVED lines=9> */
.L_x_73:
[----:B------:R-:W-:Y:S05]  /*34b0*/  BSYNC B1 ;  /* 0x0000000000017941 */ /* 0x000fea0003800000 */
.L_x_72:
[----:B-----5:R-:W-:Y:S01]  /*34c0*/  HADD2.F32 R14, -RZ, R114.H0_H0 ;  /* 0x20000072ff0e7230 */ /* 0x020fe20000004100 */
[----:B------:R-:W-:Y:S01]  /*34d0*/  ISETP.GT.AND P3, PT, R4, 0x30, PT ;  /* 0x000000300400780c */ /* 0x000fe20003f64270 */
[----:B------:R-:W-:Y:S03]  /*34e0*/  BSSY B1, `(.L_x_74) ;  /* 0x0000008000017945 */ /* 0x000fe60003800000 */
[----:B------:R-:W-:-:S04]  /*34f0*/  FMUL R14, R14, R89 ;  /* 0x000000590e0e7220 */ /* 0x000fc80000400000 */
[----:B------:R-:W-:-:S05]  /*3500*/  FFMA R14, R79, R88, R14 ;  /* 0x000000584f0e7223 */ /* 0x000fca000000000e */
[----:B------:R-:W-:-:S05]  /*3510*/  F2FP.F16.F32.PACK_AB R14, RZ, R14 ;  /* 0x0000000eff0e723e */ /* 0x000fca00000000ff */
[----:B------:R0:W-:Y:S01]  /*3520*/  @P0 STG.E.U16 desc[UR38][R58.64+0x52], R14 ;  /* 0x0000520e3a000986 */ /* 0x0001e2000c101526 */
[----:B------:R-:W-:-:S13]  /*3530*/  ISETP.GT.AND P0, PT, R3, RZ, P3 ;  /* 0x000000ff0300720c */ /* 0x000fda0001f04270 */
[----:B0-----:R-:W-:Y:S05]  /*3540*/  @!P0 BRA `(.L_x_75) ;  /* 0x0000000000048947 */ /* 0x001fea0003800000 */
[----:B------:R0:W5:Y:S02]  /*3550*/  LDG.E.LTC128B.U16 R114, desc[UR38][R6.64+0x60] ;  /* 0x0000602606727981 */ /* 0x000164000c1e1520 */
.L_x_75:
[----:B------:R-:W-:Y:S05]  /*3560*/  BSYNC B1 ;  /* 0x0000000000017941 */ /* 0x000fea0003800000 */
.L_x_74:
[----:B-----5:R-:W-:Y:S01]  /*3570*/  HADD2.F32 R14, -RZ, R114.H0_H0 ;  /* 0x20000072ff0e7230 */ /* 0x020fe20000004100 */
[----:B------:R-:W-:Y:S01]  /*3580*/  ISETP.GT.AND P2, PT, R4, 0x31, PT ;  /* 0x000000310400780c */ /* 0x000fe20003f44270 */
[----:B------:R-:W-:Y:S01]  /*3590*/  @P0 IMAD.MOV.U32 R20, RZ, RZ, R102 ;  /* 0x000000ffff140224 */ /* 0x000fe200078e0066 */
[----:B------:R-:W-:Y:S01]  /*35a0*/  BSSY B1, `(.L_x_76) ;  /* 0x0000009000017945 */ /* 0x000fe20003800000 */
[----:B------:R-:W-:Y:S02]  /*35b0*/  @P0 IMAD.MOV.U32 R21, RZ, RZ, R103 ;  /* 0x000000ffff150224 */ /* 0x000fe400078e0067 */
[----:B------:R-:W-:-:S04]  /*35c0*/  FMUL R19, R14, R89 ;  /* 0x000000590e137220 */ /* 0x000fc80000400000 */
[----:B------:R-:W-:-:S05]  /*35d0*/  FFMA R19, R80, R88, R19 ;  /* 0x0000005850137223 */ /* 0x000fca0000000013 */
[----:B------:R-:W-:-:S05]  /*35e0*/  F2FP.F16.F32.PACK_AB R19, RZ, R19 ;  /* 0x00000013ff13723e */ /* 0x000fca00000000ff */
[----:B------:R0:W-:Y:S01]  /*35f0*/  @P0 STG.E.U16 desc[UR38][R20.64+0x60], R19 ;  /* 0x0000601314000986 */ /* 0x0001e2000c101526 */
[----:B------:R-:W-:-:S13]  /*3600*/  ISETP.GT.AND P0, PT, R3, RZ, P2 ;  /* 0x000000ff0300720c */ /* 0x000fda0001704270 */
[----:B0-----:R-:W-:Y:S05]  /*3610*/  @!P0 BRA `(.L_x_77) ;  /* 0x0000000000048947 */ /* 0x001fea0003800000 */
[----:B------:R0:W5:Y:S02]  /*3620*/  LDG.E.LTC128B.U16 R114, desc[UR38][R6.64+0x62] ;  /* 0x0000622606727981 */ /* 0x000164000c1e1520 */
.L_x_77:
[----:B------:R-:W-:Y:S05]  /*3630*/  BSYNC B1 ;  /* 0x0000000000017941 */ /* 0x000fea0003800000 */
.L_x_76:
        /* <DEDUP_REMOVED lines=11> */
.L_x_79:
[----:B------:R-:W-:Y:S05]  /*36f0*/  BSYNC B1 ;  /* 0x0000000000017941 */ /* 0x000fea0003800000 */
.L_x_78:
        /* <DEDUP_REMOVED lines=9> */
.L_x_81:
[----:B------:R-:W-:Y:S05]  /*3790*/  BSYNC B1 ;  /* 0x0000000000017941 */ /* 0x000fea0003800000 */
.L_x_80:
        /* <DEDUP_REMOVED lines=10> */
.L_x_83:
[----:B------:R-:W-:Y:S05]  /*3840*/  BSYNC B1 ;  /* 0x0000000000017941 */ /* 0x000fea0003800000 */
.L_x_82:
        /* <DEDUP_REMOVED lines=8> */
[----:B------:R-:W-:-:S05]  /*38d0*/  IADD3 R20, P0, R15, R108, RZ ;  /* 0x0000006c0f147210 */ /* 0x000fca0007f1e0ff */
[----:B------:R-:W-:Y:S01]  /*38e0*/  IMAD.X R21, R5, 0x1, R109, P0 ;  /* 0x0000000105157824 */ /* 0x000fe200000e066d */
[----:B------:R-:W-:-:S05]  /*38f0*/  IADD3 R64, P0, R15, R108, RZ ;  /* 0x0000006c0f407210 */ /* 0x000fca0007f1e0ff */
[----:B------:R-:W-:Y:S01]  /*3900*/  IMAD.X R65, R5, 0x1, R109, P0 ;  /* 0x0000000105417824 */ /* 0x000fe200000e066d */
[----:B------:R-:W-:-:S05]  /*3910*/  IADD3 R14, P0, R15, R102, RZ ;  /* 0x000000660f0e7210 */ /* 0x000fca0007f1e0ff */
[----:B------:R-:W-:Y:S01]  /*3920*/  IMAD.X R15, R5, 0x1, R103, P0 ;  /* 0x00000001050f7824 */ /* 0x000fe200000e0667 */
[----:B------:R-:W-:-:S04]  /*3930*/  ISETP.GT.AND P0, PT, R4, 0x39, PT ;  /* 0x000000390400780c */ /* 0x000fc80003f04270 */
[----:B------:R-:W-:-:S13]  /*3940*/  ISETP.GT.AND P4, PT, R3, RZ, P0 ;  /* 0x000000ff0300720c */ /* 0x000fda0000784270 */
[----:B0-----:R-:W-:Y:S05]  /*3950*/  @!P4 BRA `(.L_x_85) ;  /* 0x000000000004c947 */ /* 0x001fea0003800000 */
[----:B------:R0:W5:Y:S02]  /*3960*/  LDG.E.LTC128B.U16 R114, desc[UR38][R6.64+0x72] ;  /* 0x0000722606727981 */ /* 0x000164000c1e1520 */
.L_x_85:
[----:B------:R-:W-:Y:S05]  /*3970*/  BSYNC B1 ;  /* 0x0000000000017941 */ /* 0x000fea0003800000 */
.L_x_84:
        /* <DEDUP_REMOVED lines=9> */
.L_x_87:
[----:B------:R-:W-:Y:S05]  /*3a10*/  BSYNC B1 ;  /* 0x0000000000017941 */ /* 0x000fea0003800000 */
.L_x_86:
        /* <DEDUP_REMOVED lines=9> */
.L_x_89:
[----:B------:R-:W-:Y:S05]  /*3ab0*/  BSYNC B1 ;  /* 0x0000000000017941 */ /* 0x000fea0003800000 */
.L_x_88:
[----:B-----5:R-:W-:-:S05]  /*3ac0*/  HADD2.F32 R4, -RZ, R114.H0_H0 ;  /* 0x20000072ff047230 */ /* 0x020fca0000004100 */
[----:B------:R-:W-:-:S04]  /*3ad0*/  FMUL R4, R4, R89 ;  /* 0x0000005904047220 */ /* 0x000fc80000400000 */
[----:B------:R-:W-:-:S05]  /*3ae0*/  FFMA R4, R87, R88, R4 ;  /* 0x0000005857047223 */ /* 0x000fca0000000004 */
[----:B------:R-:W-:-:S04]  /*3af0*/  F2FP.F16.F32.PACK_AB R4, RZ, R4 ;  /* 0x00000004ff04723e */ /* 0x000fc800000000ff */
[----:B-1-34-:R-:W-:-:S05]  /*3b00*/  PRMT R6, R4, 0x7610, R6 ;  /* 0x0000761004067816 */ /* 0x01afca0000000006 */
[----:B------:R1:W-:Y:S01]  /*3b10*/  @P4 STG.E.U16 desc[UR38][R58.64+0x72], R6 ;  /* 0x000072063a004986 */ /* 0x0003e2000c101526 */
[----:B------:R-:W-:-:S13]  /*3b20*/  ISETP.GT.AND P4, PT, R3, 0x80, P6 ;  /* 0x000000800300780c */ /* 0x000fda0003784270 */
[----:B------:R-:W3:Y:S01]  /*3b30*/  @P4 LDG.E.LTC128B.U16 R114, desc[UR38][R62.64] ;  /* 0x000000263e724981 */ /* 0x000ee2000c1e1520 */
[----:B------:R-:W-:Y:S01]  /*3b40*/  BSSY B1, `(.L_x_90) ;  /* 0x000000a000017945 */ /* 0x000fe20003800000 */
[----:B---3--:R-:W-:-:S05]  /*3b50*/  HADD2.F32 R4, -RZ, R114.H0_H0 ;  /* 0x20000072ff047230 */ /* 0x008fca0000004100 */
[----:B------:R-:W-:-:S04]  /*3b60*/  FMUL R5, R4, R89 ;  /* 0x0000005904057220 */ /* 0x000fc80000400000 */
[----:B------:R-:W-:-:S05]  /*3b70*/  FFMA R5, R24, R88, R5 ;  /* 0x0000005818057223 */ /* 0x000fca0000000005 */
[----:B------:R-:W-:-:S05]  /*3b80*/  F2FP.F16.F32.PACK_AB R5, RZ, R5 ;  /* 0x00000005ff05723e */ /* 0x000fca00000000ff */
[----:B------:R1:W-:Y:S01]  /*3b90*/  @P4 STG.E.U16 desc[UR38][R14.64], R5 ;  /* 0x000000050e004986 */ /* 0x0003e2000c101526 */
[----:B------:R-:W-:-:S04]  /*3ba0*/  ISETP.NE.AND P4, PT, R116, RZ, PT ;  /* 0x000000ff7400720c */ /* 0x000fc80003f85270 */
[----:B------:R-:W-:-:S13]  /*3bb0*/  ISETP.GT.AND P4, PT, R3, 0x80, P4 ;  /* 0x000000800300780c */ /* 0x000fda0002784270 */
[----:B-1----:R-:W-:Y:S05]  /*3bc0*/  @!P4 BRA `(.L_x_91) ;  /* 0x000000000004c947 */ /* 0x002fea0003800000 */
[----:B------:R1:W5:Y:S02]  /*3bd0*/  LDG.E.LTC128B.U16 R114, desc[UR38][R60.64+0x2] ;  /* 0x000002263c727981 */ /* 0x000364000c1e1520 */
.L_x_91:
[----:B------:R-:W-:Y:S05]  /*3be0*/  BSYNC B1 ;  /* 0x0000000000017941 */ /* 0x000fea0003800000 */
.L_x_90:
[----:B-----5:R-:W-:Y:S01]  /*3bf0*/  HADD2.F32 R4, -RZ, R114.H0_H0 ;  /* 0x20000072ff047230 */ /* 0x020fe20000004100 */
[----:B------:R-:W-:Y:S01]  /*3c00*/  ISETP.GT.AND P6, PT, R3, 0x88, P6 ;  /* 0x000000880300780c */ /* 0x000fe200037c4270 */
[----:B------:R-:W-:Y:S01]  /*3c10*/  @P4 IMAD.MOV.U32 R5, RZ, RZ, R15 ;  /* 0x000000ffff054224 */ /* 0x000fe200078e000f */
[----:B------:R-:W-:Y:S02]  /*3c20*/  BSSY B1, `(.L_x_92) ;  /* 0x0000009000017945 */ /* 0x000fe40003800000 */
[----:B------:R-:W-:-:S04]  /*3c30*/  FMUL R4, R4, R89 ;  /* 0x0000005904047220 */ /* 0x000fc80000400000 */
[----:B------:R-:W-:-:S05]  /*3c40*/  FFMA R4, R25, R88, R4 ;  /* 0x0000005819047223 */ /* 0x000fca0000000004 */
[----:B------:R-:W-:-:S04]  /*3c50*/  F2FP.F16.F32.PACK_AB R4, RZ, R4 ;  /* 0x00000004ff04723e */ /* 0x000fc800000000ff */
[----:B------:R-:W-:Y:S01]  /*3c60*/  PRMT R6, R4, 0x7610, R6 ;  /* 0x0000761004067816 */ /* 0x000fe20000000006 */
[----:B------:R-:W-:-:S05]  /*3c70*/  @P4 IMAD.MOV.U32 R4, RZ, RZ, R14 ;  /* 0x000000ffff044224 */ /* 0x000fca00078e000e */
[----:B------:R3:W-:Y:S01]  /*3c80*/  @P4 STG.E.U16 desc[UR38][R4.64+0x2], R6 ;  /* 0x0000020604004986 */ /* 0x0007e2000c101526 */
[----:B------:R-:W-:Y:S05]  /*3c90*/  @!P6 BRA `(.L_x_93) ;  /* 0x000000000004e947 */ /* 0x000fea0003800000 */
[----:B------:R4:W5:Y:S02]  /*3ca0*/  LDG.E.LTC128B.U16 R114, desc[UR38][R8.64] ;  /* 0x0000002608727981 */ /* 0x000964000c1e1520 */
.L_x_93:
[----:B------:R-:W-:Y:S05]  /*3cb0*/  BSYNC B1 ;  /* 0x0000000000017941 */ /* 0x000fea0003800000 */
.L_x_92:
[----:B---3-5:R-:W-:Y:S01]  /*3cc0*/  HADD2.F32 R4, -RZ, R114.H0_H0 ;  /* 0x20000072ff047230 */ /* 0x028fe20000004100 */
[----:B------:R-:W-:Y:S01]  /*3cd0*/  ISETP.NE.AND P4, PT, R116, RZ, PT ;  /* 0x000000ff7400720c */ /* 0x000fe20003f85270 */
[----:B------:R-:W-:Y:S03]  /*3ce0*/  BSSY B1, `(.L_x_94) ;  /* 0x0000008000017945 */ /* 0x000fe60003800000 */
[----:B------:R-:W-:Y:S01]  /*3cf0*/  FMUL R5, R4, R89 ;  /* 0x0000005904057220 */ /* 0x000fe20000400000 */
[----:B------:R-:W-:-:S03]  /*3d00*/  ISETP.GT.AND P4, PT, R3, 0x88, P4 ;  /* 0x000000880300780c */ /* 0x000fc60002784270 */
[----:B------:R-:W-:-:S05]  /*3d10*/  FFMA R5, R26, R88, R5 ;  /* 0x000000581a057223 */ /* 0x000fca0000000005 */
[----:B------:R-:W-:-:S05]  /*3d20*/  F2FP.F16.F32.PACK_AB R5, RZ, R5 ;  /* 0x00000005ff05723e */ /* 0x000fca00000000ff */
[----:B------:R3:W-:Y:S01]  /*3d30*/  @P6 STG.E.U16 desc[UR38][R20.64], R5 ;  /* 0x0000000514006986 */ /* 0x0007e2000c101526 */
[----:B------:R-:W-:Y:S05]  /*3d40*/  @!P4 BRA `(.L_x_95) ;  /* 0x000000000004c947 */ /* 0x000fea0003800000 */
[----:B------:R0:W5:Y:S02]  /*3d50*/  LDG.E.LTC128B.U16 R114, desc[UR38][R12.64+0x2] ;  /* 0x000002260c727981 */ /* 0x000164000c1e1520 */
.L_x_95:
[----:B------:R-:W-:Y:S05]  /*3d60*/  BSYNC B1 ;  /* 0x0000000000017941 */ /* 0x000fea0003800000 */
.L_x_94:
[----:B-----5:R-:W-:Y:S01]  /*3d70*/  HADD2.F32 R4, -RZ, R114.H0_H0 ;  /* 0x20000072ff047230 */ /* 0x020fe20000004100 */
[----:B------:R-:W-:Y:S01]  /*3d80*/  ISETP.NE.AND P6, PT, R115, RZ, PT ;  /* 0x000000ff7300720c */ /* 0x000fe20003fc5270 */
[----:B------:R-:W-:Y:S03]  /*3d90*/  BSSY B1, `(.L_x_96) ;  /* 0x0000008000017945 */ /* 0x000fe60003800000 */
[----:B------:R-:W-:-:S04]  /*3da0*/  FMUL R4, R4, R89 ;  /* 0x0000005904047220 */ /* 0x000fc80000400000 */
[----:B------:R-:W-:-:S05]  /*3db0*/  FFMA R4, R27, R88, R4 ;  /* 0x000000581b047223 */ /* 0x000fca0000000004 */
[----:B------:R-:W-:-:S05]  /*3dc0*/  F2FP.F16.F32.PACK_AB R4, RZ, R4 ;  /* 0x00000004ff04723e */ /* 0x000fca00000000ff */
[----:B------:R0:W-:Y:S01]  /*3dd0*/  @P4 STG.E.U16 desc[UR38][R64.64+0x2], R4 ;  /* 0x0000020440004986 */ /* 0x0001e2000c101526 */
[----:B------:R-:W-:-:S13]  /*3de0*/  ISETP.GT.AND P4, PT, R3, 0x80, P6 ;  /* 0x000000800300780c */ /* 0x000fda0003784270 */
[----:B0-----:R-:W-:Y:S05]  /*3df0*/  @!P4 BRA `(.L_x_97) ;  /* 0x000000000004c947 */ /* 0x001fea0003800000 */
[----:B------:R0:W5:Y:S02]  /*3e00*/  LDG.E.LTC128B.U16 R114, desc[UR38][R60.64+0x10] ;  /* 0x000010263c727981 */ /* 0x000164000c1e1520 */
.L_x_97:
[----:B------:R-:W-:Y:S05]  /*3e10*/  BSYNC B1 ;  /* 0x0000000000017941 */ /* 0x000fea0003800000 */
.L_x_96:
[----:B-----5:R-:W-:Y:S01]  /*3e20*/  HADD2.F32 R4, -RZ, R114.H0_H0 ;  /* 0x20000072ff047230 */ /* 0x020fe20000004100 */
[----:B------:R-:W-:Y:S01]  /*3e30*/  ISETP.NE.AND P6, PT, R117, RZ, PT ;  /* 0x000000ff7500720c */ /* 0x000fe20003fc5270 */
[----:B------:R-:W-:Y:S03]  /*3e40*/  BSSY B1, `(.L_x_98) ;  /* 0x000000b000017945 */ /* 0x000fe60003800000 */
[----:B---3--:R-:W-:Y:S01]  /*3e50*/  FMUL R5, R4, R89 ;  /* 0x0000005904057220 */ /* 0x008fe20000400000 */
[----:B------:R-:W-:-:S03]  /*3e60*/  @P4 IMAD.MOV.U32 R4, RZ, RZ, R14 ;  /* 0x000000ffff044224 */ /* 0x000fc600078e000e */
[----:B------:R-:W-:-:S05]  /*3e70*/  FFMA R5, R28, R88, R5 ;  /* 0x000000581c057223 */ /* 0x000fca0000000005 */
[----:B------:R-:W-:-:S04]  /*3e80*/  F2FP.F16.F32.PACK_AB R5, RZ, R5 ;  /* 0x00000005ff05723e */ /* 0x000fc800000000ff */
[----:B------:R-:W-:Y:S01]  /*3e90*/  PRMT R6, R5, 0x7610, R6 ;  /* 0x0000761005067816 */ /* 0x000fe20000000006 */
[----:B------:R-:W-:-:S05]  /*3ea0*/  @P4 IMAD.MOV.U32 R5, RZ, RZ, R15 ;  /* 0x000000ffff054224 */ /* 0x000fca00078e000f */
[----:B------:R3:W-:Y:S01]  /*3eb0*/  @P4 STG.E.U16 desc[UR38][R4.64+0x10], R6 ;  /* 0x0000100604004986 */ /* 0x0007e2000c101526 */
[----:B------:R-:W-:-:S13]  /*3ec0*/  ISETP.GT.AND P4, PT, R3, 0x80, P6 ;  /* 0x000000800300780c */ /* 0x000fda0003784270 */
[----:B---3--:R-:W-:Y:S05]  /*3ed0*/  @!P4 BRA `(.L_x_99) ;  /* 0x000000000004c947 */ /* 0x008fea0003800000 */
[----:B------:R3:W5:Y:S02]  /*3ee0*/  LDG.E.LTC128B.U16 R114, desc[UR38][R60.64+0x12] ;  /* 0x000012263c727981 */ /* 0x000764000c1e1520 */
.L_x_99:
[----:B------:R-:W-:Y:S05]  /*3ef0*/  BSYNC B1 ;  /* 0x0000000000017941 */ /* 0x000fea0003800000 */
.L_x_98:
[----:B-----5:R-:W-:Y:S01]  /*3f00*/  HADD2.F32 R4, -RZ, R114.H0_H0 ;  /* 0x20000072ff047230 */ /* 0x020fe20000004100 */
[----:B------:R-:W-:Y:S01]  /*3f10*/  BSSY B1, `(.L_x_100) ;  /* 0x000000c000017945 */ /* 0x000fe20003800000 */
[----:B------:R-:W-:-:S03]  /*3f20*/  @P4 IMAD.MOV.U32 R5, RZ, RZ, R15 ;  /* 0x000000ffff054224 */ /* 0x000fc600078e000f */
[----:B------:R-:W-:-:S04]  /*3f30*/  FMUL R4, R4, R89 ;  /* 0x0000005904047220 */ /* 0x000fc80000400000 */
[----:B------:R-:W-:-:S05]  /*3f40*/  FFMA R4, R29, R88, R4 ;  /* 0x000000581d047223 */ /* 0x000fca0000000004 */
[----:B------:R-:W-:-:S04]  /*3f50*/  F2FP.F16.F32.PACK_AB R4, RZ, R4 ;  /* 0x00000004ff04723e */ /* 0x000fc800000000ff */
[----:B------:R-:W-:Y:S01]  /*3f60*/  PRMT R6, R4, 0x7610, R6 ;  /* 0x0000761004067816 */ /* 0x000fe20000000006 */
[----:B------:R-:W-:-:S05]  /*3f70*/  @P4 IMAD.MOV.U32 R4, RZ, RZ, R14 ;  /* 0x000000ffff044224 */ /* 0x000fca00078e000e */
[----:B------:R0:W-:Y:S01]  /*3f80*/  @P4 STG.E.U16 desc[UR38][R4.64+0x12], R6 ;  /* 0x0000120604004986 */ /* 0x0001e2000c101526 */
[----:B------:R-:W-:-:S04]  /*3f90*/  ISETP.NE.AND P4, PT, R115, RZ, PT ;  /* 0x000000ff7300720c */ /* 0x000fc80003f85270 */
[----:B------:R-:W-:-:S13]  /*3fa0*/  ISETP.GT.AND P4, PT, R3, 0x88, P4 ;  /* 0x000000880300780c */ /* 0x000fda0002784270 */
[----:B0-----:R-:W-:Y:S05]  /*3fb0*/  @!P4 BRA `(.L_x_101) ;  /* 0x000000000004c947 */ /* 0x001fea0003800000 */
[----:B------:R0:W5:Y:S02]  /*3fc0*/  LDG.E.LTC128B.U16 R114, desc[UR38][R12.64+0x10] ;  /* 0x000010260c727981 */ /* 0x000164000c1e1520 */
.L_x_101:
[----:B------:R-:W-:Y:S05]  /*3fd0*/  BSYNC B1 ;  /* 0x0000000000017941 */ /* 0x000fea0003800000 */
.L_x_100:
        /* <DEDUP_REMOVED lines=9> */
.L_x_103:
[----:B------:R-:W-:Y:S05]  /*4070*/  BSYNC B1 ;  /* 0x0000000000017941 */ /* 0x000fea0003800000 */
.L_x_102:
[----:B-----5:R-:W-:Y:S01]  /*4080*/  HADD2.F32 R4, -RZ, R114.H0_H0 ;  /* 0x20000072ff047230 */ /* 0x020fe20000004100 */
[----:B------:R-:W-:Y:S01]  /*4090*/  ISETP.NE.AND P6, PT, R118, RZ, PT ;  /* 0x000000ff7600720c */ /* 0x000fe20003fc5270 */
        /* <DEDUP_REMOVED lines=8> */
[----:B------:R-:W-:-:S13]  /*4120*/  ISETP.GT.AND P4, PT, R3, 0x80, P6 ;  /* 0x000000800300780c */ /* 0x000fda0003784270 */
[----:B0-----:R-:W-:Y:S05]  /*4130*/  @!P4 BRA `(.L_x_105) ;  /* 0x000000000004c947 */ /* 0x001fea0003800000 */
[----:B------:R0:W5:Y:S02]  /*4140*/  LDG.E.LTC128B.U16 R114, desc[UR38][R60.64+0x20] ;  /* 0x000020263c727981 */ /* 0x000164000c1e1520 */
.L_x_105:
[----:B------:R-:W-:Y:S05]  /*4150*/  BSYNC B1 ;  /* 0x0000000000017941 */ /* 0x000fea0003800000 */
.L_x_104:
[----:B-----5:R-:W-:Y:S01]  /*4160*/  HADD2.F32 R4, -RZ, R114.H0_H0 ;  /* 0x20000072ff047230 */ /* 0x020fe20000004100 */
[----:B------:R-:W-:Y:S01]  /*4170*/  ISETP.NE.AND P6, PT, R100, RZ, PT ;  /* 0x000000ff6400720c */ /* 0x000fe20003fc5270 */
[----:B------:R-:W-:Y:S03]  /*4180*/  BSSY B1, `(.L_x_106) ;  /* 0x000000b000017945 */ /* 0x000fe60003800000 */
[----:B------:R-:W-:Y:S01]  /*4190*/  FMUL R5, R4, R89 ;  /* 0x0000005904057220 */ /* 0x000fe20000400000 */
[----:B------:R-:W-:-:S03]  /*41a0*/  @P4 IMAD.MOV.U32 R4, RZ, RZ, R14 ;  /* 0x000000ffff044224 */ /* 0x000fc600078e000e */
        /* <DEDUP_REMOVED lines=8> */
.L_x_107:
[----:B------:R-:W-:Y:S05]  /*4230*/  BSYNC B1 ;  /* 0x0000000000017941 */ /* 0x000fea0003800000 */
.L_x_106:
        /* <DEDUP_REMOVED lines=13> */
.L_x_109:
[----:B------:R-:W-:Y:S05]  /*4310*/  BSYNC B1 ;  /* 0x0000000000017941 */ /* 0x000fea0003800000 */
.L_x_108:
[----:B-----5:R-:W-:Y:S01]  /*4320*/  HADD2.F32 R4, -RZ, R114.H0_H0 ;  /* 0x20000072ff047230 */ /* 0x020fe20000004100 */
[----:B------:R-:W-:Y:S04]  /*4330*/  BSSY B1, `(.L_x_110) ;  /* 0x000000b000017945 */ /* 0x000fe80003800000 */
        /* <DEDUP_REMOVED lines=10> */
.L_x_111:
[----:B------:R-:W-:Y:S05]  /*43e0*/  BSYNC B1 ;  /* 0x0000000000017941 */ /* 0x000fea0003800000 */
.L_x_110:
        /* <DEDUP_REMOVED lines=13> */
.L_x_113:
[----:B------:R-:W-:Y:S05]  /*44c0*/  BSYNC B1 ;  /* 0x0000000000017941 */ /* 0x000fea0003800000 */
.L_x_112:
        /* <DEDUP_REMOVED lines=13> */
.L_x_115:
[----:B------:R-:W-:Y:S05]  /*45a0*/  BSYNC B1 ;  /* 0x0000000000017941 */ /* 0x000fea0003800000 */
.L_x_114:
        /* <DEDUP_REMOVED lines=13> */
.L_x_117:
[----:B------:R-:W-:Y:S05]  /*4680*/  BSYNC B1 ;  /* 0x0000000000017941 */ /* 0x000fea0003800000 */
.L_x_116:
        /* <DEDUP_REMOVED lines=12> */
.L_x_119:
[----:B------:R-:W-:Y:S05]  /*4750*/  BSYNC B1 ;  /* 0x0000000000017941 */ /* 0x000fea0003800000 */
.L_x_118:
        /* <DEDUP_REMOVED lines=13> */
.L_x_121:
[----:B------:R-:W-:Y:S05]  /*4830*/  BSYNC B1 ;  /* 0x0000000000017941 */ /* 0x000fea0003800000 */
.L_x_120:
        /* <DEDUP_REMOVED lines=13> */
.L_x_123:
[----:B------:R-:W-:Y:S05]  /*4910*/  BSYNC B1 ;  /* 0x0000000000017941 */ /* 0x000fea0003800000 */
.L_x_122:
        /* <DEDUP_REMOVED lines=13> */
.L_x_125:
[----:B------:R-:W-:Y:S05]  /*49f0*/  BSYNC B1 ;  /* 0x0000000000017941 */ /* 0x000fea0003800000 */
.L_x_124:
        /* <DEDUP_REMOVED lines=12> */
.L_x_127:
[----:B------:R-:W-:Y:S05]  /*4ac0*/  BSYNC B1 ;  /* 0x0000000000017941 */ /* 0x000fea0003800000 */
.L_x_126:
        /* <DEDUP_REMOVED lines=13> */
.L_x_129:
[----:B------:R-:W-:Y:S05]  /*4ba0*/  BSYNC B1 ;  /* 0x0000000000017941 */ /* 0x000fea0003800000 */
.L_x_128:
        /* <DEDUP_REMOVED lines=12> */
.L_x_131:
[----:B------:R-:W-:Y:S05]  /*4c70*/  BSYNC B1 ;  /* 0x0000000000017941 */ /* 0x000fea0003800000 */
.L_x_130:
        /* <DEDUP_REMOVED lines=12> */
.L_x_133:
[----:B------:R-:W-:Y:S05]  /*4d40*/  BSYNC B1 ;  /* 0x0000000000017941 */ /* 0x000fea0003800000 */
.L_x_132:
[----:B-----5:R-:W-:Y:S01]  /*4d50*/  HADD2.F32 R4, -RZ, R114.H0_H0 ;  /* 0x20000072ff047230 */ /* 0x020fe20000004100 */
[----:B------:R-:W-:Y:S01]  /*4d60*/  ISETP.GT.AND P5, PT, R3, 0x88, P5 ;  /* 0x000000880300780c */ /* 0x000fe20002fa4270 */
        /* <DEDUP_REMOVED lines=8> */
[----:B------:R-:W-:Y:S05]  /*4df0*/  @!P5 BRA `(.L_x_135) ;  /* 0x000000000004d947 */ /* 0x000fea0003800000 */
[----:B------:R0:W5:Y:S02]  /*4e00*/  LDG.E.LTC128B.U16 R114, desc[UR38][R12.64+0x52] ;  /* 0x000052260c727981 */ /* 0x000164000c1e1520 */
.L_x_135:
[----:B------:R-:W-:Y:S05]  /*4e10*/  BSYNC B1 ;  /* 0x0000000000017941 */ /* 0x000fea0003800000 */
.L_x_134:
[----:B0----5:R-:W-:Y:S01]  /*4e20*/  HADD2.F32 R4, -RZ, R114.H0_H0 ;  /* 0x20000072ff047230 */ /* 0x021fe20000004100 */
        /* <DEDUP_REMOVED lines=11> */
.L_x_137:
[----:B------:R-:W-:Y:S05]  /*4ee0*/  BSYNC B1 ;  /* 0x0000000000017941 */ /* 0x000fea0003800000 */
.L_x_136:
[----:B0----5:R-:W-:Y:S01]  /*4ef0*/  HADD2.F32 R4, -RZ, R114.H0_H0 ;  /* 0x20000072ff047230 */ /* 0x021fe20000004100 */
        /* <DEDUP_REMOVED lines=11> */
.L_x_139:
[----:B------:R-:W-:Y:S05]  /*4fb0*/  BSYNC B1 ;  /* 0x0000000000017941 */ /* 0x000fea0003800000 */
.L_x_138:
        /* <DEDUP_REMOVED lines=12> */
.L_x_141:
[----:B------:R-:W-:Y:S05]  /*5080*/  BSYNC B1 ;  /* 0x0000000000017941 */ /* 0x000fea0003800000 */
.L_x_140:
        /* <DEDUP_REMOVED lines=12> */
.L_x_143:
[----:B------:R-:W-:Y:S05]  /*5150*/  BSYNC B1 ;  /* 0x0000000000017941 */ /* 0x000fea0003800000 */
.L_x_142:
        /* <DEDUP_REMOVED lines=12> */
.L_x_145:
[----:B------:R-:W-:Y:S05]  /*5220*/  BSYNC B1 ;  /* 0x0000000000017941 */ /* 0x000fea0003800000 */
.L_x_144:
        /* <DEDUP_REMOVED lines=12> */
.L_x_147:
[----:B------:R-:W-:Y:S05]  /*52f0*/  BSYNC B1 ;  /* 0x0000000000017941 */ /* 0x000fea0003800000 */
.L_x_146:
        /* <DEDUP_REMOVED lines=9> */
.L_x_149:
[----:B------:R-:W-:Y:S05]  /*5390*/  BSYNC B1 ;  /* 0x0000000000017941 */ /* 0x000fea0003800000 */
.L_x_148:
        /* <DEDUP_REMOVED lines=12> */
.L_x_151:
[----:B------:R-:W-:Y:S05]  /*5460*/  BSYNC B1 ;  /* 0x0000000000017941 */ /* 0x000fea0003800000 */
.L_x_150:
[----:B------:R-:W-:Y:S05]  /*5470*/  @!P0 BRA `(.L_x_152) ;  /* 0x0000001400848947 */ /* 0x000fea0003800000 */
[----:B-----5:R-:W-:-:S05]  /*5480*/  HADD2.F32 R114, -RZ, R114.H0_H0 ;  /* 0x20000072ff727230 */ /* 0x020fca0000004100 */
[----:B------:R-:W-:-:S04]  /*5490*/  FMUL R114, R114, R89 ;  /* 0x0000005972727220 */ /* 0x000fc80000400000 */
[----:B------:R-:W-:-:S05]  /*54a0*/  FFMA R114, R55, R88, R114 ;  /* 0x0000005837727223 */ /* 0x000fca0000000072 */
[----:B------:R-:W-:-:S05]  /*54b0*/  F2FP.F16.F32.PACK_AB R114, RZ, R114 ;  /* 0x00000072ff72723e */ /* 0x000fca00000000ff */
[----:B------:R0:W-:Y:S01]  /*54c0*/  STG.E.U16 desc[UR38][R10.64+0x72], R114 ;  /* 0x000072720a007986 */ /* 0x0001e2000c101526 */
[----:B------:R-:W-:Y:S05]  /*54d0*/  BRA `(.L_x_152) ;  /* 0x00000014006c7947 */ /* 0x000fea0003800000 */
.L_x_29:
[----:B------:R-:W-:Y:S01]  /*54e0*/  ULDC.64 UR4, c[0x0][0x5c0] ;  /* 0x0001700000047ab9 */ /* 0x000fe20000000a00 */
[-C--:B------:R-:W-:Y:S01]  /*54f0*/  FMUL R56, R56, R88.reuse ;  /* 0x0000005838387220 */ /* 0x080fe20000400000 */
[----:B------:R-:W-:Y:S01]  /*5500*/  LEA R10, P1, R110, UR4, 0x1 ;  /* 0x000000046e0a7c11 */ /* 0x000fe2000f8208ff */
[----:B------:R-:W-:Y:S01]  /*5510*/  IMAD.SHL.U32 R7, R94, 0x2, RZ ;  /* 0x000000025e077824 */ /* 0x000fe200078e00ff */
[----:B------:R-:W-:Y:S01]  /*5520*/  ISETP.GT.AND P3, PT, R4, 0x1, PT ;  /* 0x000000010400780c */ /* 0x000fe20003f64270 */
[----:B------:R-:W-:Y:S01]  /*5530*/  FMUL R57, R57, R88 ;  /* 0x0000005839397220 */ /* 0x000fe20000400000 */
[----:B------:R-:W-:Y:S01]  /*5540*/  F2FP.F16.F32.PACK_AB R56, RZ, R56 ;  /* 0x00000038ff38723e */ /* 0x000fe200000000ff */
[-C--:B------:R-:W-:Y:S01]  /*5550*/  FMUL R58, R58, R88.reuse ;  /* 0x000000583a3a7220 */ /* 0x080fe20000400000 */
[----:B------:R-:W-:Y:S01]  /*5560*/  LEA.HI.X R11, R110, UR5, R103, 0x1, P1 ;  /* 0x000000056e0b7c11 */ /* 0x000fe200088f0c67 */
[-C--:B------:R-:W-:Y:S01]  /*5570*/  FMUL R59, R59, R88.reuse ;  /* 0x000000583b3b7220 */ /* 0x080fe20000400000 */
[----:B------:R-:W-:Y:S01]  /*5580*/  ISETP.GT.AND P1, PT, R3, RZ, P3 ;  /* 0x000000ff0300720c */ /* 0x000fe20001f24270 */
[----:B------:R-:W-:Y:S01]  /*5590*/  IMAD.SHL.U32 R19, R95, 0x2, RZ ;  /* 0x000000025f137824 */ /* 0x000fe200078e00ff */
[----:B------:R-:W-:Y:S01]  /*55a0*/  ISETP.GT.AND P2, PT, R3, 0x8, P6 ;  /* 0x000000080300780c */ /* 0x000fe20003744270 */
[----:B------:R-:W-:Y:S01]  /*55b0*/  @P0 STG.E.U16 desc[UR38][R10.64], R56 ;  /* 0x000000380a000986 */ /* 0x000fe2000c101526 */
[----:B------:R-:W-:Y:S01]  /*55c0*/  SHF.L.U64.HI R5, R94, 0x1, R93 ;  /* 0x000000015e057819 */ /* 0x000fe2000001025d */
[----:B------:R-:W-:Y:S01]  /*55d0*/  FMUL R60, R60, R88 ;  /* 0x000000583c3c7220 */ /* 0x000fe20000400000 */
[----:B------:R-:W-:Y:S01]  /*55e0*/  IADD3 R8, P0, R7, R10, RZ ;  /* 0x0000000a07087210 */ /* 0x000fe20007f1e0ff */
[-C--:B------:R-:W-:Y:S01]  /*55f0*/  FMUL R61, R61, R88.reuse ;  /* 0x000000583d3d7220 */ /* 0x080fe20000400000 */
[----:B------:R-:W-:Y:S01]  /*5600*/  F2FP.F16.F32.PACK_AB R57, RZ, R57 ;  /* 0x00000039ff39723e */ /* 0x000fe200000000ff */
[----:B------:R-:W-:Y:S01]  /*5610*/  FMUL R63, R63, R88 ;  /* 0x000000583f3f7220 */ /* 0x000fe20000400000 */
[----:B------:R-:W-:Y:S01]  /*5620*/  F2FP.F16.F32.PACK_AB R58, RZ, R58 ;  /* 0x0000003aff3a723e */ /* 0x000fe200000000ff */
[----:B------:R-:W-:Y:S01]  /*5630*/  IMAD.X R9, R5, 0x1, R11, P0 ;  /* 0x0000000105097824 */ /* 0x000fe200000e060b */
[----:B------:R-:W-:Y:S01]  /*5640*/  ISETP.GT.AND P0, PT, R3, 0x8, P3 ;  /* 0x000000080300780c */ /* 0x000fe20001f04270 */
[----:B------:R-:W-:Y:S01]  /*5650*/  @P1 STG.E.U16 desc[UR38][R10.64+0x2], R57 ;  /* 0x000002390a001986 */ /* 0x000fe2000c101526 */
[----:B------:R-:W-:Y:S01]  /*5660*/  F2FP.F16.F32.PACK_AB R59, RZ, R59 ;  /* 0x0000003bff3b723e */ /* 0x000fe200000000ff */
[----:B------:R-:W-:Y:S01]  /*5670*/  FMUL R62, R62, R88 ;  /* 0x000000583e3e7220 */ /* 0x000fe20000400000 */
[----:B------:R-:W-:Y:S01]  /*5680*/  SHF.L.U64.HI R13, R95, 0x1, R92 ;  /* 0x000000015f0d7819 */ /* 0x000fe2000001025c */
[----:B------:R-:W-:Y:S01]  /*5690*/  @P2 STG.E.U16 desc[UR38][R8.64], R58 ;  /* 0x0000003a08002986 */ /* 0x000fe2000c101526 */
[----:B------:R-:W-:Y:S01]  /*56a0*/  IADD3 R6, P1, P2, R19, R10, R7 ;  /* 0x0000000a13067210 */ /* 0x000fe20007a3e007 */
[-C--:B------:R-:W-:Y:S01]  /*56b0*/  FMUL R64, R64, R88.reuse ;  /* 0x0000005840407220 */ /* 0x080fe20000400000 */
[C---:B------:R-:W-:Y:S01]  /*56c0*/  ISETP.GT.AND P4, PT, R4.reuse, 0x8, PT ;  /* 0x000000080400780c */ /* 0x040fe20003f84270 */
[-C--:B------:R-:W-:Y:S01]  /*56d0*/  FMUL R65, R65, R88.reuse ;  /* 0x0000005841417220 */ /* 0x080fe20000400000 */
[----:B------:R-:W-:Y:S01]  /*56e0*/  ISETP.GT.AND P3, PT, R4, 0x9, PT ;  /* 0x000000090400780c */ /* 0x000fe20003f64270 */
[-C--:B------:R-:W-:Y:S01]  /*56f0*/  FMUL R66, R66, R88.reuse ;  /* 0x0000005842427220 */ /* 0x080fe20000400000 */
[----:B------:R-:W-:Y:S01]  /*5700*/  IADD3.X R7, R13, R11, R5, P1, P2 ;  /* 0x0000000b0d077210 */ /* 0x000fe20000fe4405 */
[----:B------:R-:W-:Y:S01]  /*5710*/  @P0 STG.E.U16 desc[UR38][R8.64+0x2], R59 ;  /* 0x0000023b08000986 */ /* 0x000fe2000c101526 */
[----:B------:R-:W-:Y:S01]  /*5720*/  ISETP.GT.AND P1, PT, R3, RZ, P4 ;  /* 0x000000ff0300720c */ /* 0x000fe20002724270 */
[-C--:B------:R-:W-:Y:S01]  /*5730*/  FMUL R67, R67, R88.reuse ;  /* 0x0000005843437220 */ /* 0x080fe20000400000 */
[----:B------:R-:W-:Y:S01]  /*5740*/  ISETP.GT.AND P0, PT, R3, RZ, P3 ;  /* 0x000000ff0300720c */ /* 0x000fe20001f04270 */
[----:B------:R-:W-:Y:S01]  /*5750*/  FMUL R68, R68, R88 ;  /* 0x0000005844447220 */ /* 0x000fe20000400000 */
[----:B------:R-:W-:Y:S01]  /*5760*/  F2FP.F16.F32.PACK_AB R60, RZ, R60 ;  /* 0x0000003cff3c723e */ /* 0x000fe200000000ff */
[-C--:B------:R-:W-:Y:S01]  /*5770*/  FMUL R69, R69, R88.reuse ;  /* 0x0000005845457220 */ /* 0x080fe20000400000 */
[----:B------:R-:W-:Y:S01]  /*5780*/  F2FP.F16.F32.PACK_AB R61, RZ, R61 ;  /* 0x0000003dff3d723e */ /* 0x000fe200000000ff */
[-C--:B------:R-:W-:Y:S01]  /*5790*/  FMUL R70, R70, R88.reuse ;  /* 0x0000005846467220 */ /* 0x080fe20000400000 */
[----:B------:R-:W-:Y:S01]  /*57a0*/  F2FP.F16.F32.PACK_AB R63, RZ, R63 ;  /* 0x0000003fff3f723e */ /* 0x000fe200000000ff */
[----:B------:R-:W-:Y:S01]  /*57b0*/  FMUL R71, R71, R88 ;  /* 0x0000005847477220 */ /* 0x000fe20000400000 */
[----:B------:R-:W-:Y:S01]  /*57c0*/  F2FP.F16.F32.PACK_AB R62, RZ, R62 ;  /* 0x0000003eff3e723e */ /* 0x000fe200000000ff */
[----:B------:R-:W-:Y:S01]  /*57d0*/  FMUL R72, R72, R88 ;  /* 0x0000005848487220 */ /* 0x000fe20000400000 */
[----:B------:R-:W-:Y:S01]  /*57e0*/  F2FP.F16.F32.PACK_AB R64, RZ, R64 ;  /* 0x00000040ff40723e */ /* 0x000fe200000000ff */
[----:B------:R-:W-:Y:S01]  /*57f0*/  @P1 STG.E.U16 desc[UR38][R10.64+0x10], R60 ;  /* 0x0000103c0a001986 */ /* 0x000fe2000c101526 */
[----:B------:R-:W-:Y:S01]  /*5800*/  ISETP.GT.AND P1, PT, R3, 0x8, P4 ;  /* 0x000000080300780c */ /* 0x000fe20002724270 */
[-C--:B------:R-:W-:Y:S01]  /*5810*/  FMUL R73, R73, R88.reuse ;  /* 0x0000005849497220 */ /* 0x080fe20000400000 */
[----:B------:R-:W-:Y:S01]  /*5820*/  ISETP.GT.AND P2, PT, R4, 0x11, PT ;  /* 0x000000110400780c */ /* 0x000fe20003f44270 */
[----:B------:R-:W-:Y:S01]  /*5830*/  @P0 STG.E.U16 desc[UR38][R10.64+0x12], R61 ;  /* 0x0000123d0a000986 */ /* 0x000fe2000c101526 */
[----:B------:R-:W-:Y:S01]  /*5840*/  ISETP.GT.AND P0, PT, R3, 0x8, P3 ;  /* 0x000000080300780c */ /* 0x000fe20001f04270 */
[-C--:B------:R-:W-:Y:S01]  /*5850*/  FMUL R74, R74, R88.reuse ;  /* 0x000000584a4a7220 */ /* 0x080fe20000400000 */
[----:B------:R-:W-:Y:S01]  /*5860*/  ISETP.GT.AND P3, PT, R4, 0x10, PT ;  /* 0x000000100400780c */ /* 0x000fe20003f64270 */
[-C--:B------:R-:W-:Y:S01]  /*5870*/  FMUL R75, R75, R88.reuse ;  /* 0x000000584b4b7220 */ /* 0x080fe20000400000 */
[----:B------:R-:W-:Y:S01]  /*5880*/  F2FP.F16.F32.PACK_AB R65, RZ, R65 ;  /* 0x00000041ff41723e */ /* 0x000fe200000000ff */
[----:B------:R-:W-:Y:S01]  /*5890*/  FMUL R76, R76, R88 ;  /* 0x000000584c4c7220 */ /* 0x000fe20000400000 */
[----:B------:R-:W-:Y:S01]  /*58a0*/  F2FP.F16.F32.PACK_AB R66, RZ, R66 ;  /* 0x00000042ff42723e */ /* 0x000fe200000000ff */
[----:B------:R-:W-:Y:S01]  /*58b0*/  FMUL R77, R77, R88 ;  /* 0x000000584d4d7220 */ /* 0x000fe20000400000 */
[----:B------:R-:W-:Y:S01]  /*58c0*/  F2FP.F16.F32.PACK_AB R67, RZ, R67 ;  /* 0x00000043ff43723e */ /* 0x000fe200000000ff */
[----:B------:R-:W-:Y:S01]  /*58d0*/  @P1 STG.E.U16 desc[UR38][R8.64+0x10], R62 ;  /* 0x0000103e08001986 */ /* 0x000fe2000c101526 */
[----:B------:R-:W-:Y:S01]  /*58e0*/  F2FP.F16.F32.PACK_AB R68, RZ, R68 ;  /* 0x00000044ff44723e */ /* 0x000fe200000000ff */
[-C--:B------:R-:W-:Y:S01]  /*58f0*/  FMUL R78, R78, R88.reuse ;  /* 0x000000584e4e7220 */ /* 0x080fe20000400000 */
[----:B------:R-:W-:Y:S01]  /*5900*/  ISETP.GT.AND P1, PT, R4, 0x19, PT ;  /* 0x000000190400780c */ /* 0x000fe20003f24270 */
[----:B------:R-:W-:Y:S01]  /*5910*/  @P0 STG.E.U16 desc[UR38][R8.64+0x12], R63 ;  /* 0x0000123f08000986 */ /* 0x000fe2000c101526 */
[----:B------:R-:W-:Y:S01]  /*5920*/  ISETP.GT.AND P0, PT, R3, RZ, P3 ;  /* 0x000000ff0300720c */ /* 0x000fe20001f04270 */
[-C--:B------:R-:W-:Y:S01]  /*5930*/  FMUL R79, R79, R88.reuse ;  /* 0x000000584f4f7220 */ /* 0x080fe20000400000 */
[----:B------:R-:W-:Y:S01]  /*5940*/  F2FP.F16.F32.PACK_AB R69, RZ, R69 ;  /* 0x00000045ff45723e */ /* 0x000fe200000000ff */
[----:B------:R-:W-:Y:S01]  /*5950*/  FMUL R80, R80, R88 ;  /* 0x0000005850507220 */ /* 0x000fe20000400000 */
[----:B------:R-:W-:Y:S01]  /*5960*/  F2FP.F16.F32.PACK_AB R70, RZ, R70 ;  /* 0x00000046ff46723e */ /* 0x000fe200000000ff */
        /* <DEDUP_REMOVED lines=8> */
[----:B------:R-:W-:Y:S01]  /*59f0*/  @P0 STG.E.U16 desc[UR38][R10.64+0x20], R64 ;  /* 0x000020400a000986 */ /* 0x000fe2000c101526 */
[----:B------:R-:W-:Y:S01]  /*5a00*/  ISETP.GT.AND P0, PT, R3, RZ, P2 ;  /* 0x000000ff0300720c */ /* 0x000fe20001704270 */
[-C--:B------:R-:W-:Y:S01]  /*5a10*/  FMUL R85, R85, R88.reuse ;  /* 0x0000005855557220 */ /* 0x080fe20000400000 */
[----:B------:R-:W-:Y:S01]  /*5a20*/  F2FP.F16.F32.PACK_AB R75, RZ, R75 ;  /* 0x0000004bff4b723e */ /* 0x000fe200000000ff */
[-C--:B------:R-:W-:Y:S01]  /*5a30*/  FMUL R86, R86, R88.reuse ;  /* 0x0000005856567220 */ /* 0x080fe20000400000 */
[----:B------:R-:W-:Y:S01]  /*5a40*/  ISETP.GT.AND P5, PT, R4, 0x28, PT ;  /* 0x000000280400780c */ /* 0x000fe20003fa4270 */
[----:B------:R-:W-:Y:S01]  /*5a50*/  FMUL R87, R87, R88 ;  /* 0x0000005857577220 */ /* 0x000fe20000400000 */
[----:B------:R-:W-:Y:S01]  /*5a60*/  F2FP.F16.F32.PACK_AB R76, RZ, R76 ;  /* 0x0000004cff4c723e */ /* 0x000fe200000000ff */
[-C--:B------:R-:W-:Y:S01]  /*5a70*/  FMUL R24, R24, R88.reuse ;  /* 0x0000005818187220 */ /* 0x080fe20000400000 */
[----:B------:R-:W-:Y:S01]  /*5a80*/  ISETP.GT.AND P4, PT, R4, 0x29, PT ;  /* 0x000000290400780c */ /* 0x000fe20003f84270 */
[-C--:B------:R-:W-:Y:S01]  /*5a90*/  FMUL R25, R25, R88.reuse ;  /* 0x0000005819197220 */ /* 0x080fe20000400000 */
[----:B------:R-:W-:Y:S01]  /*5aa0*/  F2FP.F16.F32.PACK_AB R77, RZ, R77 ;  /* 0x0000004dff4d723e */ /* 0x000fe200000000ff */
[----:B------:R-:W-:Y:S01]  /*5ab0*/  FMUL R26, R26, R88 ;  /* 0x000000581a1a7220 */ /* 0x000fe20000400000 */
[----:B------:R-:W-:Y:S01]  /*5ac0*/  F2FP.F16.F32.PACK_AB R78, RZ, R78 ;  /* 0x0000004eff4e723e */ /* 0x000fe200000000ff */
[----:B------:R-:W-:Y:S01]  /*5ad0*/  @P0 STG.E.U16 desc[UR38][R10.64+0x22], R65 ;  /* 0x000022410a000986 */ /* 0x000fe2000c101526 */
[----:B------:R-:W-:Y:S01]  /*5ae0*/  ISETP.GT.AND P0, PT, R3, 0x8, P3 ;  /* 0x000000080300780c */ /* 0x000fe20001f04270 */
[-C--:B------:R-:W-:Y:S01]  /*5af0*/  FMUL R27, R27, R88.reuse ;  /* 0x000000581b1b7220 */ /* 0x080fe20000400000 */
[----:B------:R-:W-:Y:S01]  /*5b00*/  F2FP.F16.F32.PACK_AB R79, RZ, R79 ;  /* 0x0000004fff4f723e */ /* 0x000fe200000000ff */
[-C--:B------:R-:W-:Y:S01]  /*5b10*/  FMUL R28, R28, R88.reuse ;  /* 0x000000581c1c7220 */ /* 0x080fe20000400000 */
[----:B------:R-:W-:Y:S01]  /*5b20*/  ISETP.GT.AND P3, PT, R4, 0x30, PT ;  /* 0x000000300400780c */ /* 0x000fe20003f64270 */
        /* <DEDUP_REMOVED lines=8> */
[----:B------:R-:W-:Y:S01]  /*5bb0*/  @P0 STG.E.U16 desc[UR38][R8.64+0x20], R66 ;  /* 0x0000204208000986 */ /* 0x000fe2000c101526 */
[----:B------:R-:W-:Y:S01]  /*5bc0*/  ISETP.GT.AND P0, PT, R3, 0x8, P2 ;  /* 0x000000080300780c */ /* 0x000fe20001704270 */
[-C--:B------:R-:W-:Y:S01]  /*5bd0*/  FMUL R33, R33, R88.reuse ;  /* 0x0000005821217220 */ /* 0x080fe20000400000 */
[----:B------:R-:W-:Y:S01]  /*5be0*/  ISETP.GT.AND P2, PT, R4, 0x18, PT ;  /* 0x000000180400780c */ /* 0x000fe20003f44270 */
[----:B------:R-:W-:Y:S01]  /*5bf0*/  FMUL R34, R34, R88 ;  /* 0x0000005822227220 */ /* 0x000fe20000400000 */
[----:B------:R-:W-:Y:S01]  /*5c00*/  F2FP.F16.F32.PACK_AB R84, RZ, R84 ;  /* 0x00000054ff54723e */ /* 0x000fe200000000ff */
[-C--:B------:R-:W-:Y:S01]  /*5c10*/  FMUL R35, R35, R88.reuse ;  /* 0x0000005823237220 */ /* 0x080fe20000400000 */
[----:B------:R-:W-:Y:S01]  /*5c20*/  P2R R5, PR, RZ, 0x20 ;  /* 0x00000020ff057803 */ /* 0x000fe20000000000 */
[-C--:B------:R-:W-:Y:S01]  /*5c30*/  FMUL R36, R36, R88.reuse ;  /* 0x0000005824247220 */ /* 0x080fe20000400000 */
[----:B------:R-:W-:Y:S01]  /*5c40*/  F2FP.F16.F32.PACK_AB R85, RZ, R85 ;  /* 0x00000055ff55723e */ /* 0x000fe200000000ff */
[----:B------:R-:W-:Y:S01]  /*5c50*/  FMUL R37, R37, R88 ;  /* 0x0000005825257220 */ /* 0x000fe20000400000 */
[----:B------:R-:W-:Y:S01]  /*5c60*/  F2FP.F16.F32.PACK_AB R86, RZ, R86 ;  /* 0x00000056ff56723e */ /* 0x000fe200000000ff */
[-C--:B------:R-:W-:Y:S01]  /*5c70*/  FMUL R38, R38, R88.reuse ;  /* 0x0000005826267220 */ /* 0x080fe20000400000 */
[----:B------:R-:W-:Y:S01]  /*5c80*/  F2FP.F16.F32.PACK_AB R87, RZ, R87 ;  /* 0x00000057ff57723e */ /* 0x000fe200000000ff */
[----:B------:R-:W-:Y:S01]  /*5c90*/  @P0 STG.E.U16 desc[UR38][R8.64+0x22], R67 ;  /* 0x0000224308000986 */ /* 0x000fe2000c101526 */
[----:B------:R-:W-:Y:S01]  /*5ca0*/  ISETP.GT.AND P0, PT, R3, RZ, P2 ;  /* 0x000000ff0300720c */ /* 0x000fe20001704270 */
        /* <DEDUP_REMOVED lines=36> */
[----:B------:R-:W-:Y:S01]  /*5ef0*/  FMUL R55, R55, R88 ;  /* 0x0000005837377220 */ /* 0x000fe20000400000 */
[----:B------:R-:W-:-:S02]  /*5f00*/  F2FP.F16.F32.PACK_AB R39, RZ, R39 ;  /* 0x00000027ff27723e */ /* 0x000fc400000000ff */
[----:B------:R-:W-:Y:S01]  /*5f10*/  F2FP.F16.F32.PACK_AB R40, RZ, R40 ;  /* 0x00000028ff28723e */ /* 0x000fe200000000ff */
[----:B------:R-:W-:Y:S01]  /*5f20*/  @P0 STG.E.U16 desc[UR38][R8.64+0x30], R70 ;  /* 0x0000304608000986 */ /* 0x000fe2000c101526 */
[----:B------:R-:W-:Y:S02]  /*5f30*/  ISETP.GT.AND P0, PT, R3, 0x8, P1 ;  /* 0x000000080300780c */ /* 0x000fe40000f04270 */
[----:B------:R-:W-:Y:S02]  /*5f40*/  ISETP.GT.AND P1, PT, R4, 0x21, PT ;  /* 0x000000210400780c */ /* 0x000fe40003f24270 */
[----:B------:R-:W-:Y:S02]  /*5f50*/  F2FP.F16.F32.PACK_AB R41, RZ, R41 ;  /* 0x00000029ff29723e */ /* 0x000fe400000000ff */
[----:B------:R-:W-:Y:S02]  /*5f60*/  F2FP.F16.F32.PACK_AB R42, RZ, R42 ;  /* 0x0000002aff2a723e */ /* 0x000fe400000000ff */
[----:B------:R-:W-:-:S02]  /*5f70*/  F2FP.F16.F32.PACK_AB R43, RZ, R43 ;  /* 0x0000002bff2b723e */ /* 0x000fc400000000ff */
[----:B------:R-:W-:Y:S02]  /*5f80*/  F2FP.F16.F32.PACK_AB R44, RZ, R44 ;  /* 0x0000002cff2c723e */ /* 0x000fe400000000ff */
[----:B------:R-:W-:Y:S01]  /*5f90*/  F2FP.F16.F32.PACK_AB R45, RZ, R45 ;  /* 0x0000002dff2d723e */ /* 0x000fe200000000ff */
[----:B------:R-:W-:Y:S01]  /*5fa0*/  @P0 STG.E.U16 desc[UR38][R8.64+0x32], R71 ;  /* 0x0000324708000986 */ /* 0x000fe2000c101526 */
[----:B------:R-:W-:Y:S02]  /*5fb0*/  ISETP.GT.AND P0, PT, R3, RZ, P2 ;  /* 0x000000ff0300720c */ /* 0x000fe40001704270 */
[----:B------:R-:W-:Y:S02]  /*5fc0*/  F2FP.F16.F32.PACK_AB R46, RZ, R46 ;  /* 0x0000002eff2e723e */ /* 0x000fe400000000ff */
[----:B------:R-:W-:Y:S02]  /*5fd0*/  F2FP.F16.F32.PACK_AB R47, RZ, R47 ;  /* 0x0000002fff2f723e */ /* 0x000fe400000000ff */
[----:B------:R-:W-:-:S02]  /*5fe0*/  F2FP.F16.F32.PACK_AB R48, RZ, R48 ;  /* 0x00000030ff30723e */ /* 0x000fc400000000ff */
[----:B------:R-:W-:Y:S02]  /*5ff0*/  F2FP.F16.F32.PACK_AB R49, RZ, R49 ;  /* 0x00000031ff31723e */ /* 0x000fe400000000ff */
[----:B------:R-:W-:Y:S02]  /*6000*/  F2FP.F16.F32.PACK_AB R50, RZ, R50 ;  /* 0x00000032ff32723e */ /* 0x000fe400000000ff */
[----:B------:R-:W-:Y:S01]  /*6010*/  F2FP.F16.F32.PACK_AB R51, RZ, R51 ;  /* 0x00000033ff33723e */ /* 0x000fe200000000ff */
[----:B------:R-:W-:Y:S01]  /*6020*/  @P0 STG.E.U16 desc[UR38][R10.64+0x40], R72 ;  /* 0x000040480a000986 */ /* 0x000fe2000c101526 */
[----:B------:R-:W-:Y:S02]  /*6030*/  ISETP.GT.AND P0, PT, R3, RZ, P1 ;  /* 0x000000ff0300720c */ /* 0x000fe40000f04270 */
[----:B------:R-:W-:Y:S02]  /*6040*/  F2FP.F16.F32.PACK_AB R52, RZ, R52 ;  /* 0x00000034ff34723e */ /* 0x000fe400000000ff */
[----:B------:R-:W-:-:S02]  /*6050*/  F2FP.F16.F32.PACK_AB R53, RZ, R53 ;  /* 0x00000035ff35723e */ /* 0x000fc400000000ff */
[----:B------:R-:W-:Y:S02]  /*6060*/  F2FP.F16.F32.PACK_AB R54, RZ, R54 ;  /* 0x00000036ff36723e */ /* 0x000fe400000000ff */
[----:B------:R-:W-:-:S05]  /*6070*/  F2FP.F16.F32.PACK_AB R55, RZ, R55 ;  /* 0x00000037ff37723e */ /* 0x000fca00000000ff */
[----:B------:R-:W-:Y:S01]  /*6080*/  @P0 STG.E.U16 desc[UR38][R10.64+0x42], R73 ;  /* 0x000042490a000986 */ /* 0x000fe2000c101526 */
[----:B------:R-:W-:Y:S02]  /*6090*/  ISETP.GT.AND P0, PT, R3, 0x8, P2 ;  /* 0x000000080300780c */ /* 0x000fe40001704270 */
[----:B------:R-:W-:-:S11]  /*60a0*/  ISETP.GT.AND P2, PT, R4, 0x38, PT ;  /* 0x000000380400780c */ /* 0x000fd60003f44270 */
[----:B------:R-:W-:Y:S01]  /*60b0*/  @P0 STG.E.U16 desc[UR38][R8.64+0x40], R74 ;  /* 0x0000404a08000986 */ /* 0x000fe2000c101526 */
[----:B------:R-:W-:-:S13]  /*60c0*/  ISETP.GT.AND P0, PT, R3, 0x8, P1 ;  /* 0x000000080300780c */ /* 0x000fda0000f04270 */
[----:B------:R-:W-:Y:S01]  /*60d0*/  @P0 STG.E.U16 desc[UR38][R8.64+0x42], R75 ;  /* 0x0000424b08000986 */ /* 0x000fe2000c101526 */
[----:B------:R-:W-:-:S13]  /*60e0*/  ISETP.GT.AND P0, PT, R3, RZ, P5 ;  /* 0x000000ff0300720c */ /* 0x000fda0002f04270 */
[----:B------:R-:W-:Y:S01]  /*60f0*/  @P0 STG.E.U16 desc[UR38][R10.64+0x50], R76 ;  /* 0x0000504c0a000986 */ /* 0x000fe2000c101526 */
[----:B------:R-:W-:-:S13]  /*6100*/  ISETP.GT.AND P0, PT, R3, RZ, P4 ;  /* 0x000000ff0300720c */ /* 0x000fda0002704270 */
[----:B------:R-:W-:Y:S01]  /*6110*/  @P0 STG.E.U16 desc[UR38][R10.64+0x52], R77 ;  /* 0x0000524d0a000986 */ /* 0x000fe2000c101526 */
[----:B------:R-:W-:-:S13]  /*6120*/  ISETP.GT.AND P0, PT, R3, 0x8, P5 ;  /* 0x000000080300780c */ /* 0x000fda0002f04270 */
[----:B------:R-:W-:Y:S01]  /*6130*/  @P0 STG.E.U16 desc[UR38][R8.64+0x50], R78 ;  /* 0x0000504e08000986 */ /* 0x000fe2000c101526 */
[----:B------:R-:W-:-:S13]  /*6140*/  ISETP.GT.AND P0, PT, R3, 0x8, P4 ;  /* 0x000000080300780c */ /* 0x000fda0002704270 */
[----:B------:R-:W-:Y:S01]  /*6150*/  @P0 STG.E.U16 desc[UR38][R8.64+0x52], R79 ;  /* 0x0000524f08000986 */ /* 0x000fe2000c101526 */
[----:B------:R-:W-:-:S13]  /*6160*/  ISETP.GT.AND P0, PT, R3, RZ, P3 ;  /* 0x000000ff0300720c */ /* 0x000fda0001f04270 */
[----:B------:R-:W-:Y:S01]  /*6170*/  @P0 STG.E.U16 desc[UR38][R10.64+0x60], R80 ;  /* 0x000060500a000986 */ /* 0x000fe2000c101526 */
[----:B------:R-:W-:-:S04]  /*6180*/  ISETP.GT.AND P0, PT, R4, 0x31, PT ;  /* 0x000000310400780c */ /* 0x000fc80003f04270 */
[----:B------:R-:W-:-:S13]  /*6190*/  ISETP.GT.AND P1, PT, R3, RZ, P0 ;  /* 0x000000ff0300720c */ /* 0x000fda0000724270 */
[----:B------:R-:W-:Y:S01]  /*61a0*/  @P1 STG.E.U16 desc[UR38][R10.64+0x62], R81 ;  /* 0x000062510a001986 */ /* 0x000fe2000c101526 */
[----:B------:R-:W-:-:S13]  /*61b0*/  ISETP.GT.AND P1, PT, R3, 0x8, P3 ;  /* 0x000000080300780c */ /* 0x000fda0001f24270 */
[----:B------:R-:W-:Y:S01]  /*61c0*/  @P1 STG.E.U16 desc[UR38][R8.64+0x60], R82 ;  /* 0x0000605208001986 */ /* 0x000fe2000c101526 */
[----:B------:R-:W-:-:S13]  /*61d0*/  ISETP.GT.AND P1, PT, R3, 0x8, P0 ;  /* 0x000000080300780c */ /* 0x000fda0000724270 */
[----:B------:R-:W-:Y:S01]  /*61e0*/  @P1 STG.E.U16 desc[UR38][R8.64+0x62], R83 ;  /* 0x0000625308001986 */ /* 0x000fe2000c101526 */
[----:B------:R-:W-:-:S05]  /*61f0*/  IADD3 R14, P1, R19, R8, RZ ;  /* 0x00000008130e7210 */ /* 0x000fca0007f3e0ff */
[----:B------:R-:W-:Y:S01]  /*6200*/  IMAD.X R15, R13, 0x1, R9, P1 ;  /* 0x000000010d0f7824 */ /* 0x000fe200008e0609 */
[----:B------:R-:W-:-:S13]  /*6210*/  ISETP.GT.AND P1, PT, R3, RZ, P2 ;  /* 0x000000ff0300720c */ /* 0x000fda0001724270 */
[----:B------:R-:W-:Y:S01]  /*6220*/  @P1 STG.E.U16 desc[UR38][R10.64+0x70], R84 ;  /* 0x000070540a001986 */ /* 0x000fe2000c101526 */
[----:B------:R-:W-:-:S05]  /*6230*/  IADD3 R20, P1, R19, R8, RZ ;  /* 0x0000000813147210 */ /* 0x000fca0007f3e0ff */
[----:B------:R-:W-:Y:S01]  /*6240*/  IMAD.X R21, R13, 0x1, R9, P1 ;  /* 0x000000010d157824 */ /* 0x000fe200008e0609 */
[----:B------:R-:W-:-:S05]  /*6250*/  IADD3 R12, P1, R19, R10, RZ ;  /* 0x0000000a130c7210 */ /* 0x000fca0007f3e0ff */
[----:B------:R-:W-:Y:S01]  /*6260*/  IMAD.X R13, R13, 0x1, R11, P1 ;  /* 0x000000010d0d7824 */ /* 0x000fe200008e060b */
[----:B------:R-:W-:-:S04]  /*6270*/  ISETP.GT.AND P1, PT, R4, 0x39, PT ;  /* 0x000000390400780c */ /* 0x000fc80003f24270 */
[----:B------:R-:W-:-:S13]  /*6280*/  ISETP.GT.AND P5, PT, R3, RZ, P1 ;  /* 0x000000ff0300720c */ /* 0x000fda0000fa4270 */
[----:B------:R-:W-:Y:S01]  /*6290*/  @P5 STG.E.U16 desc[UR38][R10.64+0x72], R85 ;  /* 0x000072550a005986 */ /* 0x000fe2000c101526 */
[----:B------:R-:W-:-:S13]  /*62a0*/  ISETP.GT.AND P5, PT, R3, 0x8, P2 ;  /* 0x000000080300780c */ /* 0x000fda00017a4270 */
[----:B------:R-:W-:Y:S01]  /*62b0*/  @P5 STG.E.U16 desc[UR38][R8.64+0x70], R86 ;  /* 0x0000705608005986 */ /* 0x000fe2000c101526 */
[----:B------:R-:W-:-:S13]  /*62c0*/  ISETP.GT.AND P5, PT, R3, 0x8, P1 ;  /* 0x000000080300780c */ /* 0x000fda0000fa4270 */
[----:B------:R0:W-:Y:S01]  /*62d0*/  @P5 STG.E.U16 desc[UR38][R8.64+0x72], R87 ;  /* 0x0000725708005986 */ /* 0x0001e2000c101526 */
[C---:B------:R-:W-:Y:S02]  /*62e0*/  ISETP.GT.AND P5, PT, R3.reuse, 0x80, P6 ;  /* 0x000000800300780c */ /* 0x040fe400037a4270 */
[----:B------:R-:W-:-:S11]  /*62f0*/  ISETP.GT.AND P6, PT, R3, 0x88, P6 ;  /* 0x000000880300780c */ /* 0x000fd600037c4270 */
[----:B------:R-:W-:Y:S01]  /*6300*/  @P5 STG.E.U16 desc[UR38][R12.64], R24 ;  /* 0x000000180c005986 */ /* 0x000fe2000c101526 */
[----:B------:R-:W-:-:S04]  /*6310*/  ISETP.GT.AND P5, PT, R4, 0x1, PT ;  /* 0x000000010400780c */ /* 0x000fc80003fa4270 */
[----:B------:R-:W-:-:S13]  /*6320*/  ISETP.GT.AND P5, PT, R3, 0x80, P5 ;  /* 0x000000800300780c */ /* 0x000fda0002fa4270 */
[----:B0-----:R-:W-:Y:S02]  /*6330*/  @P5 IMAD.MOV.U32 R8, RZ, RZ, R12 ;  /* 0x000000ffff085224 */ /* 0x001fe400078e000c */
[----:B------:R-:W-:-:S05]  /*6340*/  @P5 IMAD.MOV.U32 R9, RZ, RZ, R13 ;  /* 0x000000ffff095224 */ /* 0x000fca00078e000d */
[----:B------:R0:W-:Y:S01]  /*6350*/  @P5 STG.E.U16 desc[UR38][R8.64+0x2], R25 ;  /* 0x0000021908005986 */ /* 0x0001e2000c101526 */
[----:B------:R-:W-:-:S03]  /*6360*/  ISETP.NE.AND P5, PT, R5, RZ, PT ;  /* 0x000000ff0500720c */ /* 0x000fc60003fa5270 */
[----:B------:R-:W-:Y:S01]  /*6370*/  @P6 STG.E.U16 desc[UR38][R14.64], R26 ;  /* 0x0000001a0e006986 */ /* 0x000fe2000c101526 */
[----:B------:R-:W-:-:S04]  /*6380*/  ISETP.GT.AND P6, PT, R4, 0x1, PT ;  /* 0x000000010400780c */ /* 0x000fc80003fc4270 */
[----:B------:R-:W-:-:S13]  /*6390*/  ISETP.GT.AND P6, PT, R3, 0x88, P6 ;  /* 0x000000880300780c */ /* 0x000fda00037c4270 */
[----:B------:R-:W-:Y:S01]  /*63a0*/  @P6 STG.E.U16 desc[UR38][R20.64+0x2], R27 ;  /* 0x0000021b14006986 */ /* 0x000fe2000c101526 */
[----:B------:R-:W-:-:S04]  /*63b0*/  ISETP.GT.AND P6, PT, R4, 0x8, PT ;  /* 0x000000080400780c */ /* 0x000fc80003fc4270 */
[----:B------:R-:W-:-:S13]  /*63c0*/  ISETP.GT.AND P6, PT, R3, 0x80, P6 ;  /* 0x000000800300780c */ /* 0x000fda00037c4270 */
[----:B0-----:R-:W-:Y:S02]  /*63d0*/  @P6 IMAD.MOV.U32 R8, RZ, RZ, R12 ;  /* 0x000000ffff086224 */ /* 0x001fe400078e000c */
[----:B------:R-:W-:-:S05]  /*63e0*/  @P6 IMAD.MOV.U32 R9, RZ, RZ, R13 ;  /* 0x000000ffff096224 */ /* 0x000fca00078e000d */
[----:B------:R0:W-:Y:S01]  /*63f0*/  @P6 STG.E.U16 desc[UR38][R8.64+0x10], R28 ;  /* 0x0000101c08006986 */ /* 0x0001e2000c101526 */
[----:B------:R-:W-:-:S04]  /*6400*/  ISETP.GT.AND P6, PT, R4, 0x9, PT ;  /* 0x000000090400780c */ /* 0x000fc80003fc4270 */
[----:B------:R-:W-:-:S13]  /*6410*/  ISETP.GT.AND P6, PT, R3, 0x80, P6 ;  /* 0x000000800300780c */ /* 0x000fda00037c4270 */
[----:B0-----:R-:W-:Y:S02]  /*6420*/  @P6 IMAD.MOV.U32 R8, RZ, RZ, R12 ;  /* 0x000000ffff086224 */ /* 0x001fe400078e000c */
[----:B------:R-:W-:-:S05]  /*6430*/  @P6 IMAD.MOV.U32 R9, RZ, RZ, R13 ;  /* 0x000000ffff096224 */ /* 0x000fca00078e000d */
[----:B------:R0:W-:Y:S01]  /*6440*/  @P6 STG.E.U16 desc[UR38][R8.64+0x12], R29 ;  /* 0x0000121d08006986 */ /* 0x0001e2000c101526 */
[----:B------:R-:W-:-:S04]  /*6450*/  ISETP.GT.AND P6, PT, R4, 0x8, PT ;  /* 0x000000080400780c */ /* 0x000fc80003fc4270 */
[----:B------:R-:W-:-:S13]  /*6460*/  ISETP.GT.AND P6, PT, R3, 0x88, P6 ;  /* 0x000000880300780c */ /* 0x000fda00037c4270 */
        /* <DEDUP_REMOVED lines=45> */
[----:B------:R-:W-:Y:S01]  /*6740*/  @P6 STG.E.U16 desc[UR38][R8.64+0x42], R41 ;  /* 0x0000422908006986 */ /* 0x000fe2000c101526 */
[----:B------:R-:W-:-:S04]  /*6750*/  ISETP.GT.AND P6, PT, R4, 0x20, PT ;  /* 0x000000200400780c */ /* 0x000fc80003fc4270 */
[----:B------:R-:W-:-:S13]  /*6760*/  ISETP.GT.AND P6, PT, R3, 0x88, P6 ;  /* 0x000000880300780c */ /* 0x000fda00037c4270 */
[----:B------:R-:W-:Y:S01]  /*6770*/  @P6 STG.E.U16 desc[UR38][R6.64+0x40], R42 ;  /* 0x0000402a06006986 */ /* 0x000fe2000c101526 */
[----:B------:R-:W-:-:S04]  /*6780*/  ISETP.GT.AND P6, PT, R4, 0x21, PT ;  /* 0x000000210400780c */ /* 0x000fc80003fc4270 */
[----:B------:R-:W-:-:S13]  /*6790*/  ISETP.GT.AND P6, PT, R3, 0x88, P6 ;  /* 0x000000880300780c */ /* 0x000fda00037c4270 */
[----:B------:R-:W-:Y:S02]  /*67a0*/  @P6 IMAD.MOV.U32 R4, RZ, RZ, R6 ;  /* 0x000000ffff046224 */ /* 0x000fe400078e0006 */
[----:B------:R-:W-:-:S05]  /*67b0*/  @P6 IMAD.MOV.U32 R5, RZ, RZ, R7 ;  /* 0x000000ffff056224 */ /* 0x000fca00078e0007 */
[----:B------:R0:W-:Y:S01]  /*67c0*/  @P6 STG.E.U16 desc[UR38][R4.64+0x42], R43 ;  /* 0x0000422b04006986 */ /* 0x0001e2000c101526 */
[C---:B------:R-:W-:Y:S02]  /*67d0*/  ISETP.GT.AND P6, PT, R3.reuse, 0x80, P5 ;  /* 0x000000800300780c */ /* 0x040fe40002fc4270 */
[----:B------:R-:W-:-:S11]  /*67e0*/  ISETP.GT.AND P5, PT, R3, 0x88, P5 ;  /* 0x000000880300780c */ /* 0x000fd60002fa4270 */
[----:B0-----:R-:W-:Y:S02]  /*67f0*/  @P6 IMAD.MOV.U32 R4, RZ, RZ, R12 ;  /* 0x000000ffff046224 */ /* 0x001fe400078e000c */
[----:B------:R-:W-:-:S05]  /*6800*/  @P6 IMAD.MOV.U32 R5, RZ, RZ, R13 ;  /* 0x000000ffff056224 */ /* 0x000fca00078e000d */
[----:B------:R0:W-:Y:S01]  /*6810*/  @P6 STG.E.U16 desc[UR38][R4.64+0x50], R44 ;  /* 0x0000502c04006986 */ /* 0x0001e2000c101526 */
[C---:B------:R-:W-:Y:S02]  /*6820*/  ISETP.GT.AND P6, PT, R3.reuse, 0x80, P4 ;  /* 0x000000800300780c */ /* 0x040fe400027c4270 */
[----:B------:R-:W-:-:S11]  /*6830*/  ISETP.GT.AND P4, PT, R3, 0x88, P4 ;  /* 0x000000880300780c */ /* 0x000fd60002784270 */
[----:B0-----:R-:W-:Y:S02]  /*6840*/  @P6 IMAD.MOV.U32 R4, RZ, RZ, R12 ;  /* 0x000000ffff046224 */ /* 0x001fe400078e000c */
[----:B------:R-:W-:-:S05]  /*6850*/  @P6 IMAD.MOV.U32 R5, RZ, RZ, R13 ;  /* 0x000000ffff056224 */ /* 0x000fca00078e000d */
[----:B------:R0:W-:Y:S02]  /*6860*/  @P6 STG.E.U16 desc[UR38][R4.64+0x52], R45 ;  /* 0x0000522d04006986 */ /* 0x0001e4000c101526 */
[----:B0-----:R-:W-:Y:S02]  /*6870*/  @P5 IMAD.MOV.U32 R4, RZ, RZ, R6 ;  /* 0x000000ffff045224 */ /* 0x001fe400078e0006 */
[----:B------:R-:W-:-:S05]  /*6880*/  @P5 IMAD.MOV.U32 R5, RZ, RZ, R7 ;  /* 0x000000ffff055224 */ /* 0x000fca00078e0007 */
[----:B------:R0:W-:Y:S01]  /*6890*/  @P5 STG.E.U16 desc[UR38][R4.64+0x50], R46 ;  /* 0x0000502e04005986 */ /* 0x0001e2000c101526 */
[C---:B------:R-:W-:Y:S02]  /*68a0*/  ISETP.GT.AND P5, PT, R3.reuse, 0x80, P3 ;  /* 0x000000800300780c */ /* 0x040fe40001fa4270 */
[----:B------:R-:W-:Y:S01]  /*68b0*/  ISETP.GT.AND P3, PT, R3, 0x88, P3 ;  /* 0x000000880300780c */ /* 0x000fe20001f64270 */
        /* <DEDUP_REMOVED lines=17> */
[----:B------:R0:W-:Y:S02]  /*69d0*/  @P3 STG.E.U16 desc[UR38][R4.64+0x60], R50 ;  /* 0x0000603204003986 */ /* 0x0001e4000c101526 */
[----:B0-----:R-:W-:Y:S02]  /*69e0*/  @P0 IMAD.MOV.U32 R4, RZ, RZ, R6 ;  /* 0x000000ffff040224 */ /* 0x001fe400078e0006 */
[----:B------:R-:W-:-:S05]  /*69f0*/  @P0 IMAD.MOV.U32 R5, RZ, RZ, R7 ;  /* 0x000000ffff050224 */ /* 0x000fca00078e0007 */
[----:B------:R0:W-:Y:S02]  /*6a00*/  @P0 STG.E.U16 desc[UR38][R4.64+0x62], R51 ;  /* 0x0000623304000986 */ /* 0x0001e4000c101526 */
[----:B0-----:R-:W-:Y:S02]  /*6a10*/  @P5 IMAD.MOV.U32 R4, RZ, RZ, R12 ;  /* 0x000000ffff045224 */ /* 0x001fe400078e000c */
[----:B------:R-:W-:-:S05]  /*6a20*/  @P5 IMAD.MOV.U32 R5, RZ, RZ, R13 ;  /* 0x000000ffff055224 */ /* 0x000fca00078e000d */
[----:B------:R0:W-:Y:S04]  /*6a30*/  @P5 STG.E.U16 desc[UR38][R4.64+0x70], R52 ;  /* 0x0000703404005986 */ /* 0x0001e8000c101526 */
[----:B------:R1:W-:Y:S01]  /*6a40*/  @P4 STG.E.U16 desc[UR38][R12.64+0x72], R53 ;  /* 0x000072350c004986 */ /* 0x0003e2000c101526 */
[----:B0-----:R-:W-:Y:S02]  /*6a50*/  @P2 IMAD.MOV.U32 R4, RZ, RZ, R6 ;  /* 0x000000ffff042224 */ /* 0x001fe400078e0006 */
[----:B------:R-:W-:-:S05]  /*6a60*/  @P2 IMAD.MOV.U32 R5, RZ, RZ, R7 ;  /* 0x000000ffff052224 */ /* 0x000fca00078e0007 */
[----:B------:R1:W-:Y:S04]  /*6a70*/  @P2 STG.E.U16 desc[UR38][R4.64+0x70], R54 ;  /* 0x0000703604002986 */ /* 0x0003e8000c101526 */
[----:B------:R1:W-:Y:S02]  /*6a80*/  @P1 STG.E.U16 desc[UR38][R6.64+0x72], R55 ;  /* 0x0000723706001986 */ /* 0x0003e4000c101526 */
.L_x_152:
[----:B------:R-:W-:Y:S05]  /*6a90*/  BSYNC B0 ;  /* 0x0000000000007941 */ /* 0x000fea0003800000 */
.L_x_28:
[----:B------:R-:W-:Y:S01]  /*6aa0*/  IADD3 R16, P0, R16, UR36, RZ ;  /* 0x0000002410107c10 */ /* 0x000fe2000ff1e0ff */
[----:B------:R-:W-:Y:S01]  /*6ab0*/  ULDC.64 UR4, c[0x0][0x650] ;  /* 0x0001940000047ab9 */ /* 0x000fe20000000a00 */
[----:B------:R-:W-:Y:S01]  /*6ac0*/  PRMT R3, RZ, 0x7610, R3 ;  /* 0x00007610ff037816 */ /* 0x000fe20000000003 */
[----:B------:R-:W-:Y:S01]  /*6ad0*/  IMAD.MOV.U32 R100, RZ, RZ, -0x1 ;  /* 0xffffffffff647424 */ /* 0x000fe200078e00ff */
[----:B------:R-:W-:Y:S01]  /*6ae0*/  IADD3.X R17, R17, UR42, RZ, P0, !PT ;  /* 0x0000002a11117c10 */ /* 0x000fe200087fe4ff */
[----:B------:R-:W-:Y:S01]  /*6af0*/  IMAD.MOV.U32 R19, RZ, RZ, -0x1 ;  /* 0xffffffffff137424 */ /* 0x000fe200078e00ff */
[----:B------:R-:W-:-:S04]  /*6b00*/  ISETP.GE.U32.AND P0, PT, R16, UR4, PT ;  /* 0x0000000410007c0c */ /* 0x000fc8000bf06070 */
[----:B------:R-:W-:-:S13]  /*6b10*/  ISETP.GE.U32.AND.EX P0, PT, R17, UR5, PT, P0 ;  /* 0x0000000511007c0c */ /* 0x000fda000bf06100 */
[----:B------:R-:W-:Y:S05]  /*6b20*/  @P0 BRA `(.L_x_153) ;  /* 0x0000000400500947 */ /* 0x000fea0003800000 */
[----:B0-----:R-:W0:Y:S01]  /*6b30*/  LDC.64 R10, c[0x0][0x628] ;  /* 0x00018a00ff0a7b82 */ /* 0x001e220000000a00 */
[----:B-1----:R-:W1:Y:S01]  /*6b40*/  S2R R12, SR_CTAID.X ;  /* 0x00000000000c7919 */ /* 0x002e620000002500 */
[----:B----4-:R-:W-:Y:S02]  /*6b50*/  IMAD.MOV.U32 R8, RZ, RZ, R16 ;  /* 0x000000ffff087224 */ /* 0x010fe400078e0010 */
[----:B------:R-:W-:Y:S01]  /*6b60*/  IMAD.MOV.U32 R9, RZ, RZ, R17 ;  /* 0x000000ffff097224 */ /* 0x000fe200078e0011 */
[----:B------:R-:W4:Y:S03]  /*6b70*/  S2R R20, SR_CTAID.Y ;  /* 0x0000000000147919 */ /* 0x000f260000002600 */
[----:B------:R-:W1:Y:S08]  /*6b80*/  LDC R0, c[0x0][0x630] ;  /* 0x00018c00ff007b82 */ /* 0x000e700000000800 */
[----:B------:R-:W1:Y:S01]  /*6b90*/  LDC.64 R14, c[0x0][0x620] ;  /* 0x00018800ff0e7b82 */ /* 0x000e620000000a00 */
[----:B0-----:R-:W-:-:S04]  /*6ba0*/  ISETP.NE.U32.AND P0, PT, R10, RZ, PT ;  /* 0x000000ff0a00720c */ /* 0x001fc80003f05070 */
[----:B------:R-:W-:-:S13]  /*6bb0*/  ISETP.NE.AND.EX P0, PT, R11, RZ, PT, P0 ;  /* 0x000000ff0b00720c */ /* 0x000fda0003f05300 */
[----:B-1--4-:R-:W-:Y:S05]  /*6bc0*/  @!P0 BRA `(.L_x_154) ;  /* 0x0000000000288947 */ /* 0x012fea0003800000 */
        /* <DEDUP_REMOVED lines=10> */
.L_x_154:
[-CC-:B------:R-:W-:Y:S01]  /*6c70*/  SHF.R.U64 R19, R8, R0.reuse, R9.reuse ;  /* 0x0000000008137219 */ /* 0x180fe20000001209 */
[----:B------:R-:W0:Y:S01]  /*6c80*/  LDC.64 R26, c[0x0][0x640] ;  /* 0x00019000ff1a7b82 */ /* 0x000e220000000a00 */
[----:B------:R-:W-:Y:S01]  /*6c90*/  SHF.R.U32.HI R0, RZ, R0, R9 ;  /* 0x00000000ff007219 */ /* 0x000fe20000011609 */
[----:B------:R-:W-:Y:S01]  /*6ca0*/  ULDC UR4, c[0x0][0x150] ;  /* 0x0000540000047ab9 */ /* 0x000fe20000000800 */
[----:B------:R-:W-:Y:S02]  /*6cb0*/  IADD3 R3, P0, RZ, -R19, RZ ;  /* 0x80000013ff037210 */ /* 0x000fe40007f1e0ff */
[----:B------:R-:W-:-:S03]  /*6cc0*/  I2FP.F32.U32 R7, R12 ;  /* 0x0000000c00077245 */ /* 0x000fc60000201000 */
[----:B------:R-:W1:Y:S01]  /*6cd0*/  LDC R6, c[0x0][0x618] ;  /* 0x00018600ff067b82 */ /* 0x000e620000000800 */
[----:B------:R-:W-:Y:S02]  /*6ce0*/  IMAD.X R5, RZ, RZ, ~R0, P0 ;  /* 0x000000ffff057224 */ /* 0x000fe400000e0e00 */
[----:B------:R-:W-:Y:S01]  /*6cf0*/  FMUL R7, R7, UR4 ;  /* 0x0000000407077c20 */ /* 0x000fe20008400000 */
[----:B------:R-:W-:Y:S01]  /*6d00*/  ULDC UR4, c[0x0][0x154] ;  /* 0x0000550000047ab9 */ /* 0x000fe20000000800 */
[-C--:B------:R-:W-:Y:S02]  /*6d10*/  IMAD R0, R5, R14.reuse, RZ ;  /* 0x0000000e05007224 */ /* 0x080fe400078e02ff */
[C---:B------:R-:W-:Y:S01]  /*6d20*/  IMAD.WIDE.U32 R4, R3.reuse, R14, R16 ;  /* 0x0000000e03047225 */ /* 0x040fe200078e0010 */
[----:B------:R-:W4:Y:S01]  /*6d30*/  LDC R8, c[0x0][0x608] ;  /* 0x00018200ff087b82 */ /* 0x000f220000000800 */
[----:B------:R-:W2:Y:S02]  /*6d40*/  F2I.U32.TRUNC.NTZ R7, R7 ;  /* 0x0000000700077305 */ /* 0x000ea4000020f000 */
[----:B------:R-:W-:Y:S01]  /*6d50*/  IMAD R3, R3, R15, R0 ;  /* 0x0000000f03037224 */ /* 0x000fe200078e0200 */
[----:B------:R-:W-:-:S03]  /*6d60*/  I2FP.F32.U32 R0, R20 ;  /* 0x0000001400007245 */ /* 0x000fc60000201000 */
[----:B------:R-:W-:Y:S01]  /*6d70*/  IMAD.IADD R3, R5, 0x1, R3 ;  /* 0x0000000105037824 */ /* 0x000fe200078e0203 */
[----:B------:R-:W3:Y:S01]  /*6d80*/  LDC R11, c[0x0][0x658] ;  /* 0x00019600ff0b7b82 */ /* 0x000ee20000000800 */
[----:B0-----:R-:W-:-:S04]  /*6d90*/  ISETP.NE.U32.AND P0, PT, R26, RZ, PT ;  /* 0x000000ff1a00720c */ /* 0x001fc80003f05070 */
[----:B------:R-:W-:-:S03]  /*6da0*/  ISETP.NE.AND.EX P0, PT, R27, RZ, PT, P0 ;  /* 0x000000ff1b00720c */ /* 0x000fc60003f05300 */
[----:B------:R-:W0:Y:S01]  /*6db0*/  LDC R9, c[0x0][0x144] ;  /* 0x00005100ff097b82 */ /* 0x000e220000000800 */
[-C--:B-1----:R-:W-:Y:S01]  /*6dc0*/  SHF.R.U64 R10, R4, R6.reuse, R3 ;  /* 0x00000006040a7219 */ /* 0x082fe20000001203 */
[----:B--2---:R-:W-:Y:S01]  /*6dd0*/  IMAD.MOV R7, RZ, RZ, -R7 ;  /* 0x000000ffff077224 */ /* 0x004fe200078e0a07 */
[----:B------:R-:W-:Y:S01]  /*6de0*/  SHF.R.U32.HI R3, RZ, R6, R3 ;  /* 0x00000006ff037219 */ /* 0x000fe20000011603 */
[----:B------:R-:W-:-:S04]  /*6df0*/  FMUL R6, R0, UR4 ;  /* 0x0000000400067c20 */ /* 0x000fc80008400000 */
[----:B------:R-:W1:Y:S01]  /*6e00*/  LDC R21, c[0x0][0x148] ;  /* 0x00005200ff157b82 */ /* 0x000e620000000800 */
[----:B------:R2:W0:Y:S01]  /*6e10*/  F2I.U32.TRUNC.NTZ R14, R6 ;  /* 0x00000006000e7305 */ /* 0x000422000020f000 */
[-CC-:B----4-:R-:W-:Y:S02]  /*6e20*/  SHF.R.U64 R13, R10, R8.reuse, R3.reuse ;  /* 0x000000080a0d7219 */ /* 0x190fe40000001203 */
[----:B------:R-:W-:-:S04]  /*6e30*/  SHF.R.U32.HI R0, RZ, R8, R3 ;  /* 0x00000008ff007219 */ /* 0x000fc80000011603 */
[----:B------:R-:W4:Y:S01]  /*6e40*/  LDC R24, c[0x0][0x600] ;  /* 0x00018000ff187b82 */ /* 0x000f220000000800 */
[-CC-:B---3--:R-:W-:Y:S02]  /*6e50*/  SHF.R.U64 R15, R13, R11.reuse, R0.reuse ;  /* 0x0000000b0d0f7219 */ /* 0x188fe40000001200 */
[----:B------:R-:W-:-:S03]  /*6e60*/  SHF.R.U32.HI R5, RZ, R11, R0 ;  /* 0x0000000bff057219 */ /* 0x000fc60000011600 */
[----:B------:R-:W-:Y:S02]  /*6e70*/  IMAD.MOV.U32 R4, RZ, RZ, R15 ;  /* 0x000000ffff047224 */ /* 0x000fe400078e000f */
[----:B------:R-:W3:Y:S01]  /*6e80*/  LDC R28, c[0x0][0x648] ;  /* 0x00019200ff1c7b82 */ /* 0x000ee20000000800 */
[----:B0-----:R-:W-:-:S07]  /*6e90*/  IMAD R25, R9, R7, R12 ;  /* 0x0000000709197224 */ /* 0x001fce00078e020c */
[----:B------:R-:W0:Y:S08]  /*6ea0*/  LDC R29, c[0x0][0x638] ;  /* 0x00018e00ff1d7b82 */ /* 0x000e300000000800 */
[----:B------:R-:W0:Y:S01]  /*6eb0*/  LDC R30, c[0x0][0x610] ;  /* 0x00018400ff1e7b82 */ /* 0x000e220000000800 */
[----:B-12-4-:R-:W-:Y:S05]  /*6ec0*/  @!P0 BRA `(.L_x_155) ;  /* 0x0000000000288947 */ /* 0x016fea0003800000 */
        /* <DEDUP_REMOVED lines=10> */
.L_x_155:
[----:B------:R-:W-:Y:S01]  /*6f70*/  ISETP.NE.AND P0, PT, R2, 0x1, PT ;  /* 0x000000010200780c */ /* 0x000fe20003f05270 */
[----:B------:R-:W-:Y:S01]  /*6f80*/  IMAD.MOV R14, RZ, RZ, -R14 ;  /* 0x000000ffff0e7224 */ /* 0x000fe200078e0a0e */
[----:B---3--:R-:W-:Y:S01]  /*6f90*/  SHF.R.U64 R3, R4, R28, R5 ;  /* 0x0000001c04037219 */ /* 0x008fe20000001205 */
[----:B------:R-:W-:Y:S01]  /*6fa0*/  VIADD R5, R24, 0xffffffff ;  /* 0xffffffff18057836 */ /* 0x000fe20000000000 */
[----:B------:R-:W-:-:S03]  /*6fb0*/  LOP3.LUT R0, R13, R98, RZ, 0xc0, !PT ;  /* 0x000000620d007212 */ /* 0x000fc600078ec0ff */
[----:B------:R-:W-:Y:S01]  /*6fc0*/  IMAD.MOV R4, RZ, RZ, -R3 ;  /* 0x000000ffff047224 */ /* 0x000fe200078e0a03 */
[----:B------:R-:W-:Y:S01]  /*6fd0*/  LOP3.LUT R10, R10, R5, RZ, 0xc0, !PT ;  /* 0x000000050a0a7212 */ /* 0x000fe200078ec0ff */
[----:B------:R-:W-:Y:S02]  /*6fe0*/  IMAD R0, R91, R3, R0 ;  /* 0x000000035b007224 */ /* 0x000fe400078e0200 */
[----:B0-----:R-:W-:Y:S02]  /*6ff0*/  IMAD R3, R4, R29, R15 ;  /* 0x0000001d04037224 */ /* 0x001fe400078e020f */
[----:B------:R-:W-:Y:S02]  /*7000*/  @P0 IMAD R25, R21, R14, R20 ;  /* 0x0000000e15190224 */ /* 0x000fe400078e0214 */
[----:B------:R-:W-:Y:S02]  /*7010*/  IMAD R5, R3, R24, R10 ;  /* 0x0000001803057224 */ /* 0x000fe400078e020a */
[----:B------:R-:W-:-:S02]  /*7020*/  IMAD R0, R0, R30, R25 ;  /* 0x0000001e00007224 */ /* 0x000fc400078e0219 */
[----:B------:R-:W-:-:S03]  /*7030*/  IMAD.MOV.U32 R4, RZ, RZ, 0x1 ;  /* 0x00000001ff047424 */ /* 0x000fc600078e00ff */
[----:B------:R-:W-:Y:S02]  /*7040*/  SEL R100, R5, R0, !P0 ;  /* 0x0000000005647207 */ /* 0x000fe40004000000 */
[----:B------:R-:W-:Y:S02]  /*7050*/  PRMT R3, R4, 0x7610, R3 ;  /* 0x0000761004037816 */ /* 0x000fe40000000003 */
[----:B------:R-:W-:-:S07]  /*7060*/  SEL R0, R0, R5, !P0 ;  /* 0x0000000500007207 */ /* 0x000fce0004000000 */
.L_x_153:
[----:B------:R-:W-:Y:S01]  /*7070*/  LOP3.LUT P0, RZ, R3, 0xff, RZ, 0xc0, !PT ;  /* 0x000000ff03ff7812 */ /* 0x000fe2000780c0ff */
[----:B------:R-:W-:-:S12]  /*7080*/  IMAD.MOV.U32 R107, RZ, RZ, R0 ;  /* 0x000000ffff6b7224 */ /* 0x000fd800078e0000 */
[----:B------:R-:W-:Y:S05]  /*7090*/  @P0 BRA `(.L_x_156) ;  /* 0xffffffa000600947 */ /* 0x000fea000383ffff */
[----:B------:R-:W-:Y:S05]  /*70a0*/  EXIT ;  /* 0x000000000000794d */ /* 0x000fea0003800000 */
.L_x_3:
        /* <DEDUP_REMOVED lines=26> */
.L_x_158:
[--C-:B------:R-:W-:Y:S01]  /*7250*/  SHF.R.U64 R14, R12, R20, R13.reuse ;  /* 0x000000140c0e7219 */ /* 0x100fe2000000120d */
[----:B------:R-:W0:Y:S01]  /*7260*/  LDC R24, c[0x0][0x618] ;  /* 0x00018600ff187b82 */ /* 0x000e220000000800 */
[----:B------:R-:W-:Y:S01]  /*7270*/  I2FP.F32.U32 R8, R6 ;  /* 0x0000000600087245 */ /* 0x000fe20000201000 */
[----:B------:R-:W-:Y:S01]  /*7280*/  ULDC UR4, c[0x0][0x150] ;  /* 0x0000540000047ab9 */ /* 0x000fe20000000800 */
[----:B------:R-:W-:Y:S02]  /*7290*/  SHF.R.U32.HI R7, RZ, R20, R13 ;  /* 0x00000014ff077219 */ /* 0x000fe4000001160d */
[----:B------:R-:W-:Y:S01]  /*72a0*/  IADD3 R11, P0, RZ, -R14, RZ ;  /* 0x8000000eff0b7210 */ /* 0x000fe20007f1e0ff */
[----:B------:R-:W-:Y:S01]  /*72b0*/  FMUL R13, R8, UR4 ;  /* 0x00000004080d7c20 */ /* 0x000fe20008400000 */
[----:B------:R-:W-:Y:S01]  /*72c0*/  ULDC UR4, c[0x0][0x154] ;  /* 0x0000550000047ab9 */ /* 0x000fe20000000800 */
[----:B------:R-:W1:Y:S02]  /*72d0*/  LDC.64 R26, c[0x0][0x640] ;  /* 0x00019000ff1a7b82 */ /* 0x000e640000000a00 */
[----:B------:R-:W-:-:S02]  /*72e0*/  IMAD.X R7, RZ, RZ, ~R7, P0 ;  /* 0x000000ffff077224 */ /* 0x000fc400000e0e07 */
[----:B------:R-:W2:Y:S01]  /*72f0*/  F2I.U32.TRUNC.NTZ R13, R13 ;  /* 0x0000000d000d7305 */ /* 0x000ea2000020f000 */
[----:B------:R-:W-:-:S03]  /*7300*/  IMAD.WIDE.U32 R8, R11, R22, R16 ;  /* 0x000000160b087225 */ /* 0x000fc600078e0010 */
[----:B------:R-:W3:Y:S01]  /*7310*/  LDC R15, c[0x0][0x144] ;  /* 0x00005100ff0f7b82 */ /* 0x000ee20000000800 */
[----:B------:R-:W-:-:S04]  /*7320*/  IMAD R10, R7, R22, RZ ;  /* 0x00000016070a7224 */ /* 0x000fc800078e02ff */
[----:B------:R-:W-:Y:S02]  /*7330*/  IMAD R7, R11, R23, R10 ;  /* 0x000000170b077224 */ /* 0x000fe400078e020a */
[----:B------:R-:W-:Y:S01]  /*7340*/  IMAD.MOV.U32 R10, RZ, RZ, -0x1 ;  /* 0xffffffffff0a7424 */ /* 0x000fe200078e00ff */
[----:B------:R-:W4:Y:S01]  /*7350*/  LDC R20, c[0x0][0x608] ;  /* 0x00018200ff147b82 */ /* 0x000f220000000800 */
[----:B------:R-:W-:Y:S01]  /*7360*/  IMAD.IADD R7, R9, 0x1, R7 ;  /* 0x0000000109077824 */ /* 0x000fe200078e0207 */
[----:B------:R-:W-:-:S04]  /*7370*/  I2FP.F32.U32 R9, R5 ;  /* 0x0000000500097245 */ /* 0x000fc80000201000 */
[-C--:B0-----:R-:W-:Y:S01]  /*7380*/  SHF.R.U64 R12, R8, R24.reuse, R7 ;  /* 0x00000018080c7219 */ /* 0x081fe20000001207 */
[----:B--2---:R-:W-:Y:S01]  /*7390*/  IMAD.MOV R8, RZ, RZ, -R13 ;  /* 0x000000ffff087224 */ /* 0x004fe200078e0a0d */
[----:B------:R-:W0:Y:S01]  /*73a0*/  LDC R11, c[0x0][0x658] ;  /* 0x00019600ff0b7b82 */ /* 0x000e220000000800 */
[----:B-1----:R-:W-:Y:S01]  /*73b0*/  ISETP.NE.U32.AND P0, PT, R26, RZ, PT ;  /* 0x000000ff1a00720c */ /* 0x002fe20003f05070 */
[----:B------:R-:W-:Y:S01]  /*73c0*/  FMUL R9, R9, UR4 ;  /* 0x0000000409097c20 */ /* 0x000fe20008400000 */
[----:B------:R-:W-:Y:S02]  /*73d0*/  SHF.R.U32.HI R7, RZ, R24, R7 ;  /* 0x00000018ff077219 */ /* 0x000fe40000011607 */
[----:B------:R-:W-:-:S03]  /*73e0*/  ISETP.NE.AND.EX P0, PT, R27, RZ, PT, P0 ;  /* 0x000000ff1b00720c */ /* 0x000fc60003f05300 */
[----:B------:R-:W1:Y:S01]  /*73f0*/  LDC R22, c[0x0][0x148] ;  /* 0x00005200ff167b82 */ /* 0x000e620000000800 */
[----:B---3--:R-:W-:Y:S02]  /*7400*/  IMAD R23, R15, R8, R6 ;  /* 0x000000080f177224 */ /* 0x008fe400078e0206 */
[----:B------:R-:W-:-:S05]  /*7410*/  IMAD.MOV.U32 R8, RZ, RZ, 0x1 ;  /* 0x00000001ff087424 */ /* 0x000fca00078e00ff */
[----:B------:R-:W2:Y:S01]  /*7420*/  LDC R21, c[0x0][0x600] ;  /* 0x00018000ff157b82 */ /* 0x000ea20000000800 */
[-CC-:B----4-:R-:W-:Y:S02]  /*7430*/  SHF.R.U64 R15, R12, R20.reuse, R7.reuse ;  /* 0x000000140c0f7219 */ /* 0x190fe40000001207 */
[----:B------:R-:W-:Y:S02]  /*7440*/  SHF.R.U32.HI R6, RZ, R20, R7 ;  /* 0x00000014ff067219 */ /* 0x000fe40000011607 */
[----:B------:R3:W4:Y:S03]  /*7450*/  F2I.U32.TRUNC.NTZ R20, R9 ;  /* 0x0000000900147305 */ /* 0x000726000020f000 */
[----:B------:R-:W1:Y:S01]  /*7460*/  LDC R25, c[0x0][0x648] ;  /* 0x00019200ff197b82 */ /* 0x000e620000000800 */
[-C--:B0-----:R-:W-:Y:S02]  /*7470*/  SHF.R.U64 R19, R15, R11.reuse, R6 ;  /* 0x0000000b0f137219 */ /* 0x081fe40000001206 */
[----:B------:R-:W-:-:S02]  /*7480*/  SHF.L.U32 R10, R10, R11, RZ ;  /* 0x0000000b0a0a7219 */ /* 0x000fc400000006ff */
[-C--:B------:R-:W-:Y:S01]  /*7490*/  SHF.R.U32.HI R7, RZ, R11.reuse, R6 ;  /* 0x0000000bff077219 */ /* 0x080fe20000011606 */
[----:B------:R-:W-:Y:S01]  /*74a0*/  IMAD.MOV.U32 R6, RZ, RZ, R19 ;  /* 0x000000ffff067224 */ /* 0x000fe200078e0013 */
[----:B------:R-:W-:Y:S01]  /*74b0*/  SHF.L.U32 R24, R8, R11, RZ ;  /* 0x0000000b08187219 */ /* 0x000fe200000006ff */
[----:B------:R-:W0:Y:S01]  /*74c0*/  LDC R28, c[0x0][0x638] ;  /* 0x00018e00ff1c7b82 */ /* 0x000e220000000800 */
[----:B------:R-:W-:-:S07]  /*74d0*/  LOP3.LUT R30, RZ, R10, RZ, 0x33, !PT ;  /* 0x0000000aff1e7212 */ /* 0x000fce00078e33ff */
[----:B------:R-:W0:Y:S01]  /*74e0*/  LDC R29, c[0x0][0x610] ;  /* 0x00018400ff1d7b82 */ /* 0x000e220000000800 */
[----:B---34-:R-:W-:Y:S05]  /*74f0*/  @!P0 BRA `(.L_x_159) ;  /* 0x0000000000288947 */ /* 0x018fea0003800000 */
[----:B------:R-:W3:Y:S02]  /*7500*/  LDC R6, c[0x0][0x64c] ;  /* 0x00019300ff067b82 */ /* 0x000ee40000000800 */
[----:B---3--:R-:W-:-:S05]  /*7510*/  IADD3 R11, P0, R19, R6, RZ ;  /* 0x00000006130b7210 */ /* 0x008fca0007f1e0ff */
        /* <DEDUP_REMOVED lines=8> */
.L_x_159:
[----:B------:R-:W-:Y:S01]  /*75a0*/  ISETP.NE.AND P0, PT, R2, 0x1, PT ;  /* 0x000000010200780c */ /* 0x000fe20003f05270 */
[----:B--2---:R-:W-:Y:S01]  /*75b0*/  VIADD R9, R21, 0xffffffff ;  /* 0xffffffff15097836 */ /* 0x004fe20000000000 */
[----:B-1----:R-:W-:Y:S01]  /*75c0*/  SHF.R.U64 R7, R6, R25, R7 ;  /* 0x0000001906077219 */ /* 0x002fe20000001207 */
[----:B------:R-:W-:Y:S01]  /*75d0*/  IMAD.MOV R20, RZ, RZ, -R20 ;  /* 0x000000ffff147224 */ /* 0x000fe200078e0a14 */
[----:B------:R-:W-:Y:S02]  /*75e0*/  LOP3.LUT R6, R15, R30, RZ, 0xc0, !PT ;  /* 0x0000001e0f067212 */ /* 0x000fe400078ec0ff */
[----:B------:R-:W-:Y:S01]  /*75f0*/  LOP3.LUT R12, R12, R9, RZ, 0xc0, !PT ;  /* 0x000000090c0c7212 */ /* 0x000fe200078ec0ff */
[----:B------:R-:W-:Y:S02]  /*7600*/  IMAD.MOV R8, RZ, RZ, -R7 ;  /* 0x000000ffff087224 */ /* 0x000fe400078e0a07 */
[----:B------:R-:W-:Y:S02]  /*7610*/  IMAD R6, R24, R7, R6 ;  /* 0x0000000718067224 */ /* 0x000fe400078e0206 */
[----:B------:R-:W-:-:S02]  /*7620*/  IMAD.MOV.U32 R9, RZ, RZ, 0x1 ;  /* 0x00000001ff097424 */ /* 0x000fc400078e00ff */
[----:B------:R-:W-:Y:S02]  /*7630*/  @P0 IMAD R23, R22, R20, R5 ;  /* 0x0000001416170224 */ /* 0x000fe400078e0205 */
[----:B0-----:R-:W-:Y:S02]  /*7640*/  IMAD R5, R8, R28, R19 ;  /* 0x0000001c08057224 */ /* 0x001fe400078e0213 */
[----:B------:R-:W-:Y:S02]  /*7650*/  IMAD R19, R6, R29, R23 ;  /* 0x0000001d06137224 */ /* 0x000fe400078e0217 */
[----:B------:R-:W-:Y:S02]  /*7660*/  IMAD R6, R5, R21, R12 ;  /* 0x0000001505067224 */ /* 0x000fe400078e020c */
[----:B------:R-:W-:-:S03]  /*7670*/  IMAD.MOV.U32 R8, RZ, RZ, R14 ;  /* 0x000000ffff087224 */ /* 0x000fc600078e000e */
[----:B------:R-:W-:Y:S02]  /*7680*/  SEL R20, R6, R19, !P0 ;  /* 0x0000001306147207 */ /* 0x000fe40004000000 */
[----:B------:R-:W-:-:S07]  /*7690*/  SEL R19, R19, R6, !P0 ;  /* 0x0000000613137207 */ /* 0x000fce0004000000 */
.L_x_157:
[----:B------:R-:W-:-:S08]  /*76a0*/  NOP ;  /* 0x0000000000007918 */ /* 0x000fd00000000000 */
[----:B------:R-:W0:-:S00]  /*76b0*/  USETMAXREG.DEALLOC.CTAPOOL 0x28 ;  /* 0x00000028000079c8 */ /* 0x000e0000080e0500 */
[----:B0-----:R-:W-:-:S13]  /*76c0*/  ISETP.NE.AND P0, PT, R0, RZ, PT ;  /* 0x000000ff0000720c */ /* 0x001fda0003f05270 */
[----:B------:R-:W-:Y:S05]  /*76d0*/  @P0 EXIT ;  /* 0x000000000000094d */ /* 0x000fea0003800000 */
[----:B------:R-:W-:Y:S01]  /*76e0*/  LOP3.LUT P0, RZ, R9, 0xff, RZ, 0xc0, !PT ;  /* 0x000000ff09ff7812 */ /* 0x000fe2000780c0ff */
[----:B------:R-:W-:Y:S02]  /*76f0*/  IMAD.MOV.U32 R0, RZ, RZ, 0x1 ;  /* 0x00000001ff007424 */ /* 0x000fe400078e00ff */
[----:B------:R-:W-:-:S10]  /*7700*/  IMAD.MOV.U32 R12, RZ, RZ, RZ ;  /* 0x000000ffff0c7224 */ /* 0x000fd400078e00ff */
[----:B------:R-:W-:Y:S05]  /*7710*/  @!P0 BRA `(.L_x_160) ;  /* 0x0000000c00148947 */ /* 0x000fea0003800000 */
[----:B------:R-:W0:Y:S01]  /*7720*/  LDC R0, c[0x0][0x28c] ;  /* 0x0000a300ff007b82 */ /* 0x000e220000000800 */
[----:B------:R-:W-:Y:S01]  /*7730*/  LOP3.LUT P0, RZ, R3, 0x1f, RZ, 0xc0, !PT ;  /* 0x0000001f03ff7812 */ /* 0x000fe2000780c0ff */
[----:B------:R-:W-:Y:S01]  /*7740*/  ULDC UR5, c[0x0][0x658] ;  /* 0x0001960000057ab9 */ /* 0x000fe20000000800 */
[----:B------:R-:W-:Y:S01]  /*7750*/  UMOV UR6, 0xffffffff ;  /* 0xffffffff00067882 */ /* 0x000fe20000000000 */
[----:B------:R-:W-:Y:S01]  /*7760*/  BSSY B0, `(.L_x_160) ;  /* 0x00000c0000007945 */ /* 0x000fe20003800000 */
[----:B------:R-:W-:Y:S01]  /*7770*/  USHF.L.U32 UR6, UR6, UR5, URZ ;  /* 0x0000000506067299 */ /* 0x000fe2000800063f */
[C---:B------:R-:W-:Y:S01]  /*7780*/  ISETP.NE.AND P2, PT, R4.reuse, RZ, PT ;  /* 0x000000ff0400720c */ /* 0x040fe20003f45270 */
[----:B------:R-:W-:Y:S01]  /*7790*/  IMAD.MOV.U32 R13, RZ, RZ, 0x1 ;  /* 0x00000001ff0d7424 */ /* 0x000fe200078e00ff */
[----:B------:R-:W-:Y:S01]  /*77a0*/  ISETP.NE.OR P0, PT, R4, RZ, !P0 ;  /* 0x000000ff0400720c */ /* 0x000fe20004705670 */
[----:B------:R-:W-:Y:S01]  /*77b0*/  IMAD.MOV.U32 R12, RZ, RZ, RZ ;  /* 0x000000ffff0c7224 */ /* 0x000fe200078e00ff */
[----:B------:R-:W-:Y:S01]  /*77c0*/  LOP3.LUT R11, R18, 0x2, RZ, 0xfc, !PT ;  /* 0x00000002120b7812 */ /* 0x000fe200078efcff */
[----:B------:R-:W-:Y:S01]  /*77d0*/  ULDC UR4, c[0x0][0x600] ;  /* 0x0001800000047ab9 */ /* 0x000fe20000000800 */
[----:B------:R-:W-:Y:S01]  /*77e0*/  UMOV UR7, 0x1 ;  /* 0x0000000100077882 */ /* 0x000fe20000000000 */
[----:B------:R-:W-:-:S02]  /*77f0*/  UIADD3 UR15, UR4, -0x1, URZ ;  /* 0xffffffff040f7890 */ /* 0x000fc4000fffe03f */
[----:B------:R-:W-:Y:S02]  /*7800*/  USHF.L.U32 UR17, UR7, UR5, URZ ;  /* 0x0000000507117299 */ /* 0x000fe4000800063f */
[----:B------:R-:W-:Y:S01]  /*7810*/  ULOP3.LUT UR16, URZ, UR6, URZ, 0x33, !UPT ;  /* 0x000000063f107292 */ /* 0x000fe2000f8e333f */
[----:B------:R-:W-:Y:S01]  /*7820*/  ULDC.64 UR20, c[0x0][0x198] ;  /* 0x0000660000147ab9 */ /* 0x000fe20000000a00 */
[----:B0-----:R-:W-:-:S05]  /*7830*/  VIADD R0, R0, 0x1f ;  /* 0x0000001f00007836 */ /* 0x001fca0000000000 */
[----:B------:R-:W-:-:S04]  /*7840*/  SHF.R.S32.HI R3, RZ, 0x1f, R0 ;  /* 0x0000001fff037819 */ /* 0x000fc80000011400 */
[----:B------:R-:W-:Y:S01]  /*7850*/  LEA.HI R3, R3, R0, RZ, 0x5 ;  /* 0x0000000003037211 */ /* 0x000fe200078f28ff */
[----:B------:R-:W-:-:S03]  /*7860*/  IMAD.MOV.U32 R0, RZ, RZ, 0x1 ;  /* 0x00000001ff007424 */ /* 0x000fc600078e00ff */
[----:B------:R-:W-:-:S05]  /*7870*/  SHF.R.S32.HI R3, RZ, 0x5, R3 ;  /* 0x00000005ff037819 */ /* 0x000fca0000011403 */
[----:B------:R-:W-:-:S07]  /*7880*/  VIADD R10, R3, 0x1 ;  /* 0x00000001030a7836 */ /* 0x000fce0000000000 */
.L_x_172:
[----:B------:R-:W-:-:S03]  /*7890*/  UMOV UR4, 0xffffffff ;  /* 0xffffffff00047882 */ /* 0x000fc60000000000 */
[----:B------:R-:W-:Y:S05]  /*78a0*/  BRA.DIV UR4, `(.L_x_161) ;  /* 0x0000000e04e47947 */ /* 0x000fea000b800000 */
[----:B------:R-:W-:-:S13]  /*78b0*/  ELECT P6, URZ, PT ;  /* 0x00000000003f782f */ /* 0x000fda00038c0000 */
.L_x_185:
[----:B------:R-:W0:Y:S01]  /*78c0*/  LDC R4, c[0x0][0x28c] ;  /* 0x0000a300ff047b82 */ /* 0x000e220000000800 */
[----:B------:R-:W-:Y:S01]  /*78d0*/  BSSY B1, `(.L_x_162) ;  /* 0x0000037000017945 */ /* 0x000fe20003800000 */
[----:B0-----:R-:W-:-:S13]  /*78e0*/  ISETP.LT.OR P6, PT, R4, 0x1, !P6 ;  /* 0x000000010400780c */ /* 0x001fda00077c1670 */
[----:B------:R-:W-:Y:S05]  /*78f0*/  @P6 BRA `(.L_x_163) ;  /* 0x0000000000d06947 */ /* 0x000fea0003800000 */
[----:B------:R-:W-:Y:S02]  /*7900*/  IMAD.SHL.U32 R20, R20, 0x40, RZ ;  /* 0x0000004014147824 */ /* 0x000fe400078e00ff */
[----:B------:R-:W-:Y:S02]  /*7910*/  IMAD.SHL.U32 R19, R19, 0x100, RZ ;  /* 0x0000010013137824 */ /* 0x000fe400078e00ff */
[----:B------:R-:W-:Y:S02]  /*7920*/  IMAD.MOV.U32 R21, RZ, RZ, RZ ;  /* 0x000000ffff157224 */ /* 0x000fe400078e00ff */
[----:B------:R-:W-:Y:S02]  /*7930*/  IMAD.MOV.U32 R4, RZ, RZ, R10 ;  /* 0x000000ffff047224 */ /* 0x000fe400078e000a */
[----:B------:R-:W-:Y:S02]  /*7940*/  IMAD.MOV.U32 R5, RZ, RZ, R0 ;  /* 0x000000ffff057224 */ /* 0x000fe400078e0000 */
[----:B------:R-:W-:-:S07]  /*7950*/  IMAD.MOV.U32 R6, RZ, RZ, R12 ;  /* 0x000000ffff067224 */ /* 0x000fce00078e000c */
.L_x_167:
[----:B------:R-:W0:Y:S01]  /*7960*/  S2R R14, SR_CgaCtaId ;  /* 0x00000000000e7919 */ /* 0x000e220000008800 */
[----:B------:R-:W-:Y:S01]  /*7970*/  MOV R7, 0x400 ;  /* 0x0000040000077802 */ /* 0x000fe20000000f00 */
[----:B------:R-:W1:Y:S03]  /*7980*/  @!P2 LDC R9, c[0x0][0x500] ;  /* 0x00014000ff09ab82 */ /* 0x000e660000000800 */
[----:B0-----:R-:W-:Y:S02]  /*7990*/  LEA R15, R14, R7, 0x18 ;  /* 0x000000070e0f7211 */ /* 0x001fe400078ec0ff */
[----:B------:R-:W-:-:S03]  /*79a0*/  SHF.L.U32 R7, R5, 0x1f, RZ ;  /* 0x0000001f05077819 */ /* 0x000fc600000006ff */
[----:B------:R-:W-:-:S04]  /*79b0*/  IMAD R14, R6, 0x8, R15 ;  /* 0x00000008060e7824 */ /* 0x000fc800078e020f */
[----:B------:R-:W0:Y:S02]  /*79c0*/  SYNCS.PHASECHK.TRANS64.TRYWAIT P1, [R14+URZ+0x30], R7 ;  /* 0x000030070e0075a7 */ /* 0x000e24000802017f */
[----:B01----:R-:W-:Y:S05]  /*79d0*/  @!P1 BRA `(.L_x_164) ;  /* 0x0000000c00b89947 */ /* 0x003fea0003800000 */
.L_x_186:
[----:B0-----:R-:W-:Y:S01]  /*79e0*/  PRMT R7, R11, 0x9910, RZ ;  /* 0x000099100b077816 */ /* 0x001fe200000000ff */
[----:B------:R0:W-:Y:S03]  /*79f0*/  @!P2 SYNCS.ARRIVE.TRANS64 RZ, [R14+URZ], R9 ;  /* 0x000000090effa9a7 */ /* 0x0001e6000800003f */
[----:B------:R-:W-:-:S13]  /*7a00*/  ISETP.NE.AND P1, PT, R7, 0x2, PT ;  /* 0x000000020700780c */ /* 0x000fda0003f25270 */
[----:B0-----:R-:W-:Y:S05]  /*7a10*/  @P1 BRA `(.L_x_165) ;  /* 0x0000000000041947 */ /* 0x001fea0003800000 */
[----:B------:R-:W-:Y:S01]  /*7a20*/  BPT.TRAP 0x1 ;  /* 0x000000040000795c */ /* 0x000fe20000300000 */
.L_x_165:
[----:B------:R-:W-:Y:S05]  /*7a30*/  @P0 BRA `(.L_x_166) ;  /* 0x0000000000040947 */ /* 0x000fea0003800000 */
[----:B------:R-:W-:Y:S01]  /*7a40*/  BPT.TRAP 0x1 ;  /* 0x000000040000795c */ /* 0x000fe20000300000 */
.L_x_166:
[--C-:B------:R-:W-:Y:S01]  /*7a50*/  IMAD R7, R6, 0x4000, R15.reuse ;  /* 0x0000400006077824 */ /* 0x100fe200078e020f */
[----:B------:R-:W-:Y:S01]  /*7a60*/  R2UR UR9, R14 ;  /* 0x000000000e0972ca */ /* 0x000fe200000e0000 */
[----:B------:R-:W-:Y:S01]  /*7a70*/  IMAD R15, R6, 0x1000, R15 ;  /* 0x00001000060f7824 */ /* 0x000fe200078e020f */
[----:B------:R-:W-:Y:S01]  /*7a80*/  UIADD3 UR4, UP0, UR20, 0xf0, URZ ;  /* 0x000000f014047890 */ /* 0x000fe2000ff1e03f */
[----:B------:R-:W-:Y:S01]  /*7a90*/  VIADD R4, R4, 0xffffffff ;  /* 0xffffffff04047836 */ /* 0x000fe20000000000 */
[----:B------:R-:W-:Y:S01]  /*7aa0*/  R2UR UR5, R7 ;  /* 0x00000000070572ca */ /* 0x000fe200000e0000 */
[----:B------:R-:W-:Y:S01]  /*7ab0*/  UIADD3 UR22, UP1, UR20, 0x1f0, URZ ;  /* 0x000001f014167890 */ /* 0x000fe2000ff3e03f */
[----:B------:R-:W-:Y:S01]  /*7ac0*/  R2UR UR8, R15 ;  /* 0x000000000f0872ca */ /* 0x000fe200000e0000 */
[----:B------:R-:W-:Y:S01]  /*7ad0*/  VIADD R6, R6, 0x1 ;  /* 0x0000000106067836 */ /* 0x000fe20000000000 */
[----:B------:R-:W-:Y:S01]  /*7ae0*/  R2UR UR11, R19 ;  /* 0x00000000130b72ca */ /* 0x000fe200000e0000 */
[----:B------:R-:W-:Y:S01]  /*7af0*/  UIADD3.X UR23, URZ, UR21, URZ, UP1, !UPT ;  /* 0x000000153f177290 */ /* 0x000fe20008ffe43f */
[C---:B------:R-:W-:Y:S01]  /*7b00*/  R2UR UR10, R21.reuse ;  /* 0x00000000150a72ca */ /* 0x040fe200000e0000 */
[----:B------:R-:W-:Y:S01]  /*7b10*/  UMOV UR6, 0x0 ;  /* 0x0000000000067882 */ /* 0x000fe20000000000 */
[----:B------:R-:W-:Y:S01]  /*7b20*/  R2UR UR12, R8 ;  /* 0x00000000080c72ca */ /* 0x000fe200000e0000 */
[----:B------:R-:W-:Y:S01]  /*7b30*/  UMOV UR7, 0x10000000 ;  /* 0x1000000000077882 */ /* 0x000fe20000000000 */
[----:B------:R-:W-:Y:S01]  /*7b40*/  R2UR UR18, R20 ;  /* 0x00000000141272ca */ /* 0x000fe200000e0000 */
[----:B------:R-:W-:Y:S01]  /*7b50*/  VIADD R21, R21, 0x20 ;  /* 0x0000002015157836 */ /* 0x000fe20000000000 */
[----:B------:R-:W-:Y:S01]  /*7b60*/  ISETP.GT.AND P3, PT, R4, 0x1, PT ;  /* 0x000000010400780c */ /* 0x000fe20003f64270 */
[----:B------:R-:W-:Y:S01]  /*7b70*/  UIADD3 UR13, UR5, 0x180, URZ ;  /* 0x00000180050d7890 */ /* 0x000fe2000fffe03f */
[----:B------:R-:W-:Y:S01]  /*7b80*/  ISETP.NE.AND P1, PT, R6, 0x6, PT ;  /* 0x000000060600780c */ /* 0x000fe20003f25270 */
[----:B------:R-:W-:-:S02]  /*7b90*/  UIADD3.X UR5, URZ, UR21, URZ, UP0, !UPT ;  /* 0x000000153f057290 */ /* 0x000fc400087fe43f */
[----:B------:R-:W-:Y:S01]  /*7ba0*/  UIADD3 UR14, UR8, 0x18180, URZ ;  /* 0x00018180080e7890 */ /* 0x000fe2000fffe03f */
[----:B------:R-:W-:Y:S02]  /*7bb0*/  SEL R14, RZ, 0x1, P1 ;  /* 0x00000001ff0e7807 */ /* 0x000fe40000800000 */
[----:B------:R-:W-:Y:S01]  /*7bc0*/  UMOV UR8, UR13 ;  /* 0x0000000d00087c82 */ /* 0x000fe20008000000 */
[----:B------:R-:W-:Y:S02]  /*7bd0*/  SEL R6, R6, RZ, P1 ;  /* 0x000000ff06067207 */ /* 0x000fe40000800000 */
[----:B------:R-:W-:Y:S01]  /*7be0*/  LOP3.LUT R5, R5, R14, RZ, 0x3c, !PT ;  /* 0x0000000e05057212 */ /* 0x000fe200078e3cff */
[----:B------:R0:W-:Y:S02]  /*7bf0*/  UTMALDG.3D [UR8], [UR4], desc[UR6] ;  /* 0x00000608040075b4 */ /* 0x0001e40008011000 */
[----:B0-----:R-:W-:Y:S01]  /*7c00*/  UMOV UR8, UR14 ;  /* 0x0000000e00087c82 */ /* 0x001fe20008000000 */
[----:B------:R-:W-:-:S02]  /*7c10*/  UMOV UR11, UR18 ;  /* 0x00000012000b7c82 */ /* 0x000fc40008000000 */
[----:B------:R0:W-:Y:S02]  /*7c20*/  UTMALDG.3D [UR8], [UR22], desc[UR6] ;  /* 0x00000608160075b4 */ /* 0x0001e40008011000 */
[----:B0-----:R-:W-:Y:S05]  /*7c30*/  @P3 BRA `(.L_x_167) ;  /* 0xfffffffc00483947 */ /* 0x001fea000383ffff */
.L_x_163:
[----:B------:R-:W-:Y:S05]  /*7c40*/  BSYNC B1 ;  /* 0x0000000000017941 */ /* 0x000fea0003800000 */
.L_x_162:
[----:B------:R-:W-:Y:S01]  /*7c50*/  LOP3.LUT P3, RZ, R13, 0xff, RZ, 0xc0, !PT ;  /* 0x000000ff0dff7812 */ /* 0x000fe2000786c0ff */
[----:B------:R-:W-:Y:S01]  /*7c60*/  IMAD.IADD R12, R3, 0x1, R12 ;  /* 0x00000001030c7824 */ /* 0x000fe200078e020c */
[----:B------:R-:W-:Y:S01]  /*7c70*/  IADD3 R16, P4, R16, UR36, RZ ;  /* 0x0000002410107c10 */ /* 0x000fe2000ff9e0ff */
[----:B------:R-:W-:Y:S01]  /*7c80*/  ULDC.64 UR4, c[0x0][0x650] ;  /* 0x0001940000047ab9 */ /* 0x000fe20000000a00 */
[----:B------:R-:W-:Y:S01]  /*7c90*/  BSSY B1, `(.L_x_168) ;  /* 0x000006a000017945 */ /* 0x000fe20003800000 */
[----:B------:R-:W-:Y:S01]  /*7ca0*/  IMAD.MOV.U32 R19, RZ, RZ, -0x1 ;  /* 0xffffffffff137424 */ /* 0x000fe200078e00ff */
[----:B------:R-:W-:Y:S01]  /*7cb0*/  ISETP.GT.U32.AND P1, PT, R12, 0x5, PT ;  /* 0x000000050c00780c */ /* 0x000fe20003f24070 */
[----:B------:R-:W-:Y:S01]  /*7cc0*/  IMAD.MOV.U32 R20, RZ, RZ, -0x1 ;  /* 0xffffffffff147424 */ /* 0x000fe200078e00ff */
[----:B------:R-:W-:Y:S01]  /*7cd0*/  IADD3.X R17, R17, UR42, RZ, P4, !PT ;  /* 0x0000002a11117c10 */ /* 0x000fe2000a7fe4ff */
[----:B------:R-:W-:Y:S01]  /*7ce0*/  IMAD.MOV.U32 R8, RZ, RZ, -0x1 ;  /* 0xffffffffff087424 */ /* 0x000fe200078e00ff */
[----:B------:R-:W-:-:S02]  /*7cf0*/  ISETP.LT.U32.AND P1, PT, R3, 0x6, P1 ;  /* 0x000000060300780c */ /* 0x000fc40000f21070 */
[----:B------:R-:W-:Y:S01]  /*7d00*/  PRMT R13, RZ, 0x7610, R13 ;  /* 0x00007610ff0d7816 */ /* 0x000fe2000000000d */
[----:B------:R-:W0:Y:S01]  /*7d10*/  @P3 S2R R5, SR_CgaCtaId ;  /* 0x0000000000053919 */ /* 0x000e220000008800 */
[----:B------:R-:W-:-:S04]  /*7d20*/  @P3 MOV R4, 0x400 ;  /* 0x0000040000043802 */ /* 0x000fc80000000f00 */
[----:B0-----:R-:W-:Y:S01]  /*7d30*/  @P3 LEA R6, R5, R4, 0x18 ;  /* 0x0000000405063211 */ /* 0x001fe200078ec0ff */
[----:B------:R-:W-:-:S03]  /*7d40*/  IMAD.WIDE.U32 R4, R12, -0x55555555, RZ ;  /* 0xaaaaaaab0c047825 */ /* 0x000fc600078e00ff */
[----:B------:R0:W-:Y:S01]  /*7d50*/  @P3 SYNCS.ARRIVE.TRANS64.A1T0 RZ, [R6+URZ+0x78], RZ ;  /* 0x000078ff06ff39a7 */ /* 0x0001e2000810003f */
[----:B------:R-:W-:Y:S02]  /*7d60*/  ISETP.GE.U32.AND P3, PT, R3, 0x6, PT ;  /* 0x000000060300780c */ /* 0x000fe40003f66070 */
[----:B------:R-:W-:Y:S02]  /*7d70*/  SHF.R.U32.HI R7, RZ, 0x2, R5 ;  /* 0x00000002ff077819 */ /* 0x000fe40000011605 */
[----:B------:R-:W-:Y:S02]  /*7d80*/  SEL R5, RZ, 0x1, !P1 ;  /* 0x00000001ff057807 */ /* 0x000fe40004800000 */
[----:B------:R-:W-:Y:S01]  /*7d90*/  ISETP.GE.U32.AND P1, PT, R16, UR4, PT ;  /* 0x0000000410007c0c */ /* 0x000fe2000bf26070 */
[----:B------:R-:W-:Y:S01]  /*7da0*/  IMAD R12, R7, -0x6, R12 ;  /* 0xfffffffa070c7824 */ /* 0x000fe200078e020c */
[----:B------:R-:W-:Y:S02]  /*7db0*/  LOP3.LUT R0, R0, R5, RZ, 0x3c, !PT ;  /* 0x0000000500007212 */ /* 0x000fe400078e3cff */
[----:B------:R-:W-:-:S02]  /*7dc0*/  ISETP.GE.U32.AND.EX P1, PT, R17, UR5, PT, P1 ;  /* 0x0000000511007c0c */ /* 0x000fc4000bf26110 */
[----:B------:R-:W-:Y:S02]  /*7dd0*/  PRMT R4, RZ, 0x7610, R4 ;  /* 0x00007610ff047816 */ /* 0x000fe40000000004 */
[----:B------:R-:W-:-:S09]  /*7de0*/  @P3 LOP3.LUT R0, R0, 0x1, R7, 0x78, !PT ;  /* 0x0000000100003812 */ /* 0x000fd200078e7807 */
[----:B0-----:R-:W-:Y:S05]  /*7df0*/  @P1 BRA `(.L_x_169) ;  /* 0x00000004004c1947 */ /* 0x001fea0003800000 */
[----:B------:R-:W-:Y:S01]  /*7e00*/  ULDC.64 UR4, c[0x0][0x628] ;  /* 0x00018a0000047ab9 */ /* 0x000fe20000000a00 */
[----:B------:R-:W0:Y:S01]  /*7e10*/  S2R R15, SR_CTAID.X ;  /* 0x00000000000f7919 */ /* 0x000e220000002500 */
[----:B------:R-:W-:Y:S01]  /*7e20*/  ISETP.NE.U32.AND P1, PT, RZ, UR4, PT ;  /* 0x00000004ff007c0c */ /* 0x000fe2000bf25070 */
[----:B------:R-:W-:Y:S01]  /*7e30*/  ULDC UR7, c[0x0][0x630] ;  /* 0x00018c0000077ab9 */ /* 0x000fe20000000800 */
[----:B------:R-:W-:Y:S01]  /*7e40*/  IMAD.MOV.U32 R4, RZ, RZ, R16 ;  /* 0x000000ffff047224 */ /* 0x000fe200078e0010 */
[----:B------:R-:W1:Y:S01]  /*7e50*/  S2R R14, SR_CTAID.Y ;  /* 0x00000000000e7919 */ /* 0x000e620000002600 */
[----:B------:R-:W-:Y:S01]  /*7e60*/  ISETP.NE.AND.EX P1, PT, RZ, UR5, PT, P1 ;  /* 0x00000005ff007c0c */ /* 0x000fe2000bf25310 */
[----:B------:R-:W-:-:S12]  /*7e70*/  IMAD.MOV.U32 R5, RZ, RZ, R17 ;  /* 0x000000ffff057224 */ /* 0x000fd800078e0011 */
[----:B------:R-:W-:Y:S05]  /*7e80*/  @!P1 BRA `(.L_x_170) ;  /* 0x0000000000289947 */ /* 0x000fea0003800000 */
[----:B------:R-:W-:Y:S02]  /*7e90*/  ULDC UR6, c[0x0][0x634] ;  /* 0x00018d0000067ab9 */ /* 0x000fe40000000800 */
[----:B------:R-:W-:-:S05]  /*7ea0*/  IADD3 R9, P1, R16, UR6, RZ ;  /* 0x0000000610097c10 */ /* 0x000fca000ff3e0ff */
[----:B------:R-:W-:-:S04]  /*7eb0*/  IMAD.X R19, RZ, RZ, R17, P1 ;  /* 0x000000ffff137224 */ /* 0x000fc800008e0611 */
[----:B------:R-:W-:-:S04]  /*7ec0*/  IMAD.WIDE.U32 R6, R19, UR4, RZ ;  /* 0x0000000413067c25 */ /* 0x000fc8000f8e00ff */
[----:B------:R-:W-:-:S04]  /*7ed0*/  IMAD.WIDE.U32 R6, P1, R9, UR5, R6 ;  /* 0x0000000509067c25 */ /* 0x000fc8000f820006 */
[----:B------:R-:W-:-:S04]  /*7ee0*/  IMAD.WIDE.U32 R8, R9, UR4, RZ ;  /* 0x0000000409087c25 */ /* 0x000fc8000f8e00ff */
[----:B------:R-:W-:Y:S01]  /*7ef0*/  IMAD.X R5, RZ, RZ, RZ, P1 ;  /* 0x000000ffff057224 */ /* 0x000fe200008e06ff */
[----:B------:R-:W-:Y:S01]  /*7f00*/  IADD3 RZ, P1, R9, R6, RZ ;  /* 0x0000000609ff7210 */ /* 0x000fe20007f3e0ff */
[----:B------:R-:W-:-:S04]  /*7f10*/  IMAD.MOV.U32 R4, RZ, RZ, R7 ;  /* 0x000000ffff047224 */ /* 0x000fc800078e0007 */
[----:B------:R-:W-:-:S08]  /*7f20*/  IMAD.WIDE.U32.X R4, R19, UR5, R4, P1 ;  /* 0x0000000513047c25 */ /* 0x000fd000088e0404 */
.L_x_170:
[--C-:B------:R-:W-:Y:S01]  /*7f30*/  SHF.R.U64 R8, R4, UR7, R5.reuse ;  /* 0x0000000704087c19 */ /* 0x100fe20008001205 */
[----:B------:R-:W-:Y:S01]  /*7f40*/  ULDC.64 UR4, c[0x0][0x620] ;  /* 0x0001880000047ab9 */ /* 0x000fe20000000a00 */
[----:B------:R-:W-:Y:S01]  /*7f50*/  SHF.R.U32.HI R4, RZ, UR7, R5 ;  /* 0x00000007ff047c19 */ /* 0x000fe20008011605 */
[----:B------:R-:W2:Y:S01]  /*7f60*/  LDC R24, c[0x0][0x144] ;  /* 0x00005100ff187b82 */ /* 0x000ea20000000800 */
[----:B------:R-:W-:Y:S01]  /*7f70*/  IADD3 R7, P1, RZ, -R8, RZ ;  /* 0x80000008ff077210 */ /* 0x000fe20007f3e0ff */
[----:B------:R-:W-:Y:S01]  /*7f80*/  ULDC.64 UR8, c[0x0][0x640] ;  /* 0x0001900000087ab9 */ /* 0x000fe20000000a00 */
[----:B0-----:R-:W-:Y:S01]  /*7f90*/  I2FP.F32.U32 R9, R15 ;  /* 0x0000000f00097245 */ /* 0x001fe20000201000 */
[----:B------:R-:W-:Y:S02]  /*7fa0*/  ULDC UR6, c[0x0][0x608] ;  /* 0x0001820000067ab9 */ /* 0x000fe40000000800 */
[----:B------:R-:W-:Y:S01]  /*7fb0*/  IMAD.X R4, RZ, RZ, ~R4, P1 ;  /* 0x000000ffff047224 */ /* 0x000fe200008e0e04 */
[----:B------:R-:W-:Y:S01]  /*7fc0*/  ISETP.NE.U32.AND P1, PT, RZ, UR8, PT ;  /* 0x00000008ff007c0c */ /* 0x000fe2000bf25070 */
[----:B------:R-:W0:Y:S02]  /*7fd0*/  LDC R21, c[0x0][0x148] ;  /* 0x00005200ff157b82 */ /* 0x000e240000000800 */
[----:B------:R-:W-:Y:S01]  /*7fe0*/  IMAD R6, R4, UR4, RZ ;  /* 0x0000000404067c24 */ /* 0x000fe2000f8e02ff */
[----:B------:R-:W-:Y:S01]  /*7ff0*/  ISETP.NE.AND.EX P1, PT, RZ, UR9, PT, P1 ;  /* 0x00000009ff007c0c */ /* 0x000fe2000bf25310 */
[----:B------:R-:W-:Y:S01]  /*8000*/  IMAD.WIDE.U32 R4, R7, UR4, R16 ;  /* 0x0000000407047c25 */ /* 0x000fe2000f8e0010 */
[----:B------:R-:W-:-:S03]  /*8010*/  ULDC UR4, c[0x0][0x150] ;  /* 0x0000540000047ab9 */ /* 0x000fc60000000800 */
[----:B------:R-:W-:Y:S02]  /*8020*/  IMAD R7, R7, UR5, R6 ;  /* 0x0000000507077c24 */ /* 0x000fe4000f8e0206 */
[----:B------:R-:W-:Y:S01]  /*8030*/  FMUL R6, R9, UR4 ;  /* 0x0000000409067c20 */ /* 0x000fe20008400000 */
[----:B------:R-:W-:Y:S01]  /*8040*/  ULDC UR4, c[0x0][0x618] ;  /* 0x0001860000047ab9 */ /* 0x000fe20000000800 */
[----:B------:R-:W-:Y:S01]  /*8050*/  ULDC UR5, c[0x0][0x154] ;  /* 0x0000550000057ab9 */ /* 0x000fe20000000800 */
[----:B------:R-:W-:-:S03]  /*8060*/  IMAD.IADD R5, R5, 0x1, R7 ;  /* 0x0000000105057824 */ /* 0x000fc600078e0207 */
[----:B------:R-:W3:Y:S02]  /*8070*/  F2I.U32.TRUNC.NTZ R6, R6 ;  /* 0x0000000600067305 */ /* 0x000ee4000020f000 */
[----:B------:R-:W-:Y:S02]  /*8080*/  SHF.R.U64 R9, R4, UR4, R5 ;  /* 0x0000000404097c19 */ /* 0x000fe40008001205 */
[----:B-1----:R-:W-:-:S05]  /*8090*/  I2FP.F32.U32 R4, R14 ;  /* 0x0000000e00047245 */ /* 0x002fca0000201000 */
[----:B------:R-:W-:Y:S01]  /*80a0*/  FMUL R22, R4, UR5 ;  /* 0x0000000504167c20 */ /* 0x000fe20008400000 */
[----:B------:R-:W-:Y:S01]  /*80b0*/  SHF.R.U32.HI R4, RZ, UR4, R5 ;  /* 0x00000004ff047c19 */ /* 0x000fe20008011605 */
[----:B------:R-:W-:-:S03]  /*80c0*/  ULDC UR4, c[0x0][0x658] ;  /* 0x0001960000047ab9 */ /* 0x000fc60000000800 */
[--C-:B------:R-:W-:Y:S01]  /*80d0*/  SHF.R.U64 R20, R9, UR6, R4.reuse ;  /* 0x0000000609147c19 */ /* 0x100fe20008001204 */
[----:B------:R-:W1:Y:S01]  /*80e0*/  F2I.U32.TRUNC.NTZ R22, R22 ;  /* 0x0000001600167305 */ /* 0x000e62000020f000 */
[----:B------:R-:W-:Y:S01]  /*80f0*/  SHF.R.U32.HI R5, RZ, UR6, R4 ;  /* 0x00000006ff057c19 */ /* 0x000fe20008011604 */
[----:B---3--:R-:W-:-:S03]  /*8100*/  IMAD.MOV R6, RZ, RZ, -R6 ;  /* 0x000000ffff067224 */ /* 0x008fc600078e0a06 */
[----:B------:R-:W-:Y:S01]  /*8110*/  SHF.R.U64 R19, R20, UR4, R5 ;  /* 0x0000000414137c19 */ /* 0x000fe20008001205 */
[----:B--2---:R-:W-:Y:S01]  /*8120*/  IMAD R15, R24, R6, R15 ;  /* 0x00000006180f7224 */ /* 0x004fe200078e020f */
[----:B------:R-:W-:-:S03]  /*8130*/  SHF.R.U32.HI R23, RZ, UR4, R5 ;  /* 0x00000004ff177c19 */ /* 0x000fc60008011605 */
[----:B------:R-:W-:Y:S02]  /*8140*/  IMAD.MOV.U32 R4, RZ, RZ, R19 ;  /* 0x000000ffff047224 */ /* 0x000fe400078e0013 */
[----:B------:R-:W-:Y:S01]  /*8150*/  IMAD.MOV.U32 R5, RZ, RZ, R23 ;  /* 0x000000ffff057224 */ /* 0x000fe200078e0017 */
[----:B-1----:R-:W-:Y:S06]  /*8160*/  @!P1 BRA `(.L_x_171) ;  /* 0x0000000000289947 */ /* 0x002fec0003800000 */
[----:B------:R-:W-:Y:S02]  /*8170*/  ULDC UR4, c[0x0][0x64c] ;  /* 0x0001930000047ab9 */ /* 0x000fe40000000800 */
[----:B------:R-:W-:-:S05]  /*8180*/  IADD3 R5, P1, R19, UR4, RZ ;  /* 0x0000000413057c10 */ /* 0x000fca000ff3e0ff */
[----:B------:R-:W-:-:S04]  /*8190*/  IMAD.X R23, RZ, RZ, R23, P1 ;  /* 0x000000ffff177224 */ /* 0x000fc800008e0617 */
[----:B------:R-:W-:-:S04]  /*81a0*/  IMAD.WIDE.U32 R6, R23, UR8, RZ ;  /* 0x0000000817067c25 */ /* 0x000fc8000f8e00ff */
[----:B------:R-:W-:-:S04]  /*81b0*/  IMAD.WIDE.U32 R6, P1, R5, UR9, R6 ;  /* 0x0000000905067c25 */ /* 0x000fc8000f820006 */
[----:B------:R-:W-:-:S04]  /*81c0*/  IMAD.WIDE.U32 R4, R5, UR8, RZ ;  /* 0x0000000805047c25 */ /* 0x000fc8000f8e00ff */
[----:B------:R-:W-:Y:S01]  /*81d0*/  IMAD.MOV.U32 R4, RZ, RZ, R7 ;  /* 0x000000ffff047224 */ /* 0x000fe200078e0007 */
[----:B------:R-:W-:Y:S01]  /*81e0*/  IADD3 RZ, P3, R5, R6, RZ ;  /* 0x0000000605ff7210 */ /* 0x000fe20007f7e0ff */
[----:B------:R-:W-:-:S04]  /*81f0*/  IMAD.X R5, RZ, RZ, RZ, P1 ;  /* 0x000000ffff057224 */ /* 0x000fc800008e06ff */
[----:B------:R-:W-:-:S08]  /*8200*/  IMAD.WIDE.U32.X R4, R23, UR9, R4, P3 ;  /* 0x0000000917047c25 */ /* 0x000fd000098e0404 */
.L_x_171:
[----:B------:R-:W-:Y:S01]  /*8210*/  ISETP.NE.AND P1, PT, R2, 0x1, PT ;  /* 0x000000010200780c */ /* 0x000fe20003f25270 */
[----:B------:R-:W-:Y:S01]  /*8220*/  ULDC UR4, c[0x0][0x648] ;  /* 0x0001920000047ab9 */ /* 0x000fe20000000800 */
[----:B------:R-:W-:Y:S01]  /*8230*/  LOP3.LUT R20, R20, UR16, RZ, 0xc0, !PT ;  /* 0x0000001014147c12 */ /* 0x000fe2000f8ec0ff */
[----:B------:R-:W-:Y:S01]  /*8240*/  IMAD.MOV R22, RZ, RZ, -R22 ;  /* 0x000000ffff167224 */ /* 0x000fe200078e0a16 */
[----:B------:R-:W-:Y:S01]  /*8250*/  SHF.R.U64 R5, R4, UR4, R5 ;  /* 0x0000000404057c19 */ /* 0x000fe20008001205 */
[----:B------:R-:W-:Y:S01]  /*8260*/  ULDC UR4, c[0x0][0x638] ;  /* 0x00018e0000047ab9 */ /* 0x000fe20000000800 */
[----:B------:R-:W-:Y:S01]  /*8270*/  LOP3.LUT R6, R9, UR15, RZ, 0xc0, !PT ;  /* 0x0000000f09067c12 */ /* 0x000fe2000f8ec0ff */
[----:B------:R-:W-:Y:S02]  /*8280*/  ULDC UR5, c[0x0][0x610] ;  /* 0x0001840000057ab9 */ /* 0x000fe40000000800 */
[----:B------:R-:W-:Y:S02]  /*8290*/  IMAD.MOV R4, RZ, RZ, -R5 ;  /* 0x000000ffff047224 */ /* 0x000fe400078e0a05 */
[----:B------:R-:W-:-:S02]  /*82a0*/  IMAD R20, R5, UR17, R20 ;  /* 0x0000001105147c24 */ /* 0x000fc4000f8e0214 */
[----:B0-----:R-:W-:Y:S02]  /*82b0*/  @P1 IMAD R15, R21, R22, R14 ;  /* 0x00000016150f1224 */ /* 0x001fe400078e020e */
[----:B------:R-:W-:Y:S01]  /*82c0*/  IMAD R19, R4, UR4, R19 ;  /* 0x0000000404137c24 */ /* 0x000fe2000f8e0213 */
[----:B------:R-:W-:Y:S01]  /*82d0*/  ULDC UR4, c[0x0][0x600] ;  /* 0x0001800000047ab9 */ /* 0x000fe20000000800 */
[----:B------:R-:W-:Y:S02]  /*82e0*/  IMAD R15, R20, UR5, R15 ;  /* 0x00000005140f7c24 */ /* 0x000fe4000f8e020f */
[----:B------:R-:W-:Y:S02]  /*82f0*/  IMAD R6, R19, UR4, R6 ;  /* 0x0000000413067c24 */ /* 0x000fe4000f8e0206 */
[----:B------:R-:W-:-:S03]  /*8300*/  IMAD.MOV.U32 R4, RZ, RZ, 0x1 ;  /* 0x00000001ff047424 */ /* 0x000fc600078e00ff */
[----:B------:R-:W-:Y:S02]  /*8310*/  SEL R20, R6, R15, !P1 ;  /* 0x0000000f06147207 */ /* 0x000fe40004800000 */
[----:B------:R-:W-:-:S07]  /*8320*/  SEL R19, R15, R6, !P1 ;  /* 0x000000060f137207 */ /* 0x000fce0004800000 */
.L_x_169:
[----:B------:R-:W-:Y:S05]  /*8330*/  BSYNC B1 ;  /* 0x0000000000017941 */ /* 0x000fea0003800000 */
.L_x_168:
[----:B------:R-:W-:-:S13]  /*8340*/  LOP3.LUT P1, RZ, R4, 0xff, RZ, 0xc0, !PT ;  /* 0x000000ff04ff7812 */ /* 0x000fda000782c0ff */
[----:B------:R-:W-:Y:S05]  /*8350*/  @P1 BRA `(.L_x_172) ;  /* 0xfffffff4004c1947 */ /* 0x000fea000383ffff */
[----:B------:R-:W-:Y:S05]  /*8360*/  BSYNC B0 ;  /* 0x0000000000007941 */ /* 0x000fea0003800000 */
.L_x_160:
[----:B------:R-:W-:-:S03]  /*8370*/  UMOV UR4, 0xffffffff ;  /* 0xffffffff00047882 */ /* 0x000fc60000000000 */
[----:B------:R-:W-:Y:S05]  /*8380*/  BRA.DIV UR4, `(.L_x_173) ;  /* 0x0000000604607947 */ /* 0x000fea000b800000 */
[----:B------:R-:W-:-:S13]  /*8390*/  ELECT P6, URZ, PT ;  /* 0x00000000003f782f */ /* 0x000fda00038c0000 */
.L_x_189:
[----:B------:R-:W-:Y:S04]  /*83a0*/  BSSY B0, `(.L_x_174) ;  /* 0x000003d000007945 */ /* 0x000fe80003800000 */
[----:B------:R-:W-:Y:S05]  /*83b0*/  @!P6 BRA `(.L_x_175) ;  /* 0x0000000000ece947 */ /* 0x000fea0003800000 */
[----:B------:R-:W-:-:S04]  /*83c0*/  LOP3.LUT R18, R18, 0x2, RZ, 0xfc, !PT ;  /* 0x0000000212127812 */ /* 0x000fc800078efcff */
[----:B------:R-:W-:-:S13]  /*83d0*/  ISETP.NE.AND P0, PT, R18, 0x3, PT ;  /* 0x000000031200780c */ /* 0x000fda0003f05270 */
[----:B------:R-:W-:Y:S05]  /*83e0*/  @!P0 BRA `(.L_x_176) ;  /* 0x0000000000048947 */ /* 0x000fea0003800000 */
[----:B------:R-:W-:Y:S01]  /*83f0*/  BPT.TRAP 0x1 ;  /* 0x000000040000795c */ /* 0x000fe20000300000 */
.L_x_176:
[----:B------:R-:W0:Y:S01]  /*8400*/  S2R R3, SR_CgaCtaId ;  /* 0x0000000000037919 */ /* 0x000e220000008800 */
[----:B------:R-:W-:-:S04]  /*8410*/  MOV R2, 0x400 ;  /* 0x0000040000027802 */ /* 0x000fc80000000f00 */
[----:B0-----:R-:W-:Y:S02]  /*8420*/  LEA R3, R3, R2, 0x18 ;  /* 0x0000000203037211 */ /* 0x001fe400078ec0ff */
[----:B------:R-:W-:-:S03]  /*8430*/  SHF.L.U32 R2, R0, 0x1f, RZ ;  /* 0x0000001f00027819 */ /* 0x000fc600000006ff */
[----:B------:R-:W-:-:S04]  /*8440*/  VIADD R3, R3, 0x30 ;  /* 0x0000003003037836 */ /* 0x000fc80000000000 */
[C---:B------:R-:W-:Y:S02]  /*8450*/  IMAD R7, R12.reuse, 0x8, R3 ;  /* 0x000000080c077824 */ /* 0x040fe400078e0203 */
[----:B------:R-:W-:Y:S02]  /*8460*/  VIADD R12, R12, 0x1 ;  /* 0x000000010c0c7836 */ /* 0x000fe40000000000 */
[----:B------:R-:W0:Y:S03]  /*8470*/  SYNCS.PHASECHK.TRANS64.TRYWAIT P0, [R7+URZ], R2 ;  /* 0x00000002070075a7 */ /* 0x000e26000800017f */
[----:B------:R-:W-:-:S04]  /*8480*/  ISETP.NE.AND P1, PT, R12, 0x6, PT ;  /* 0x000000060c00780c */ /* 0x000fc80003f25270 */
[----:B------:R-:W-:Y:S02]  /*8490*/  SEL R5, RZ, 0x1, P1 ;  /* 0x00000001ff057807 */ /* 0x000fe40000800000 */
[----:B------:R-:W-:Y:S02]  /*84a0*/  SEL R12, R12, RZ, P1 ;  /* 0x000000ff0c0c7207 */ /* 0x000fe40000800000 */
[----:B------:R-:W-:-:S03]  /*84b0*/  LOP3.LUT R5, R0, R5, RZ, 0x3c, !PT ;  /* 0x0000000500057212 */ /* 0x000fc600078e3cff */
[----:B------:R-:W-:Y:S01]  /*84c0*/  IMAD R9, R12, 0x8, R3 ;  /* 0x000000080c097824 */ /* 0x000fe200078e0203 */
[----:B------:R-:W-:Y:S01]  /*84d0*/  SHF.L.U32 R4, R5, 0x1f, RZ ;  /* 0x0000001f05047819 */ /* 0x000fe200000006ff */
[----:B0-----:R-:W-:Y:S06]  /*84e0*/  @!P0 BRA `(.L_x_177) ;  /* 0x0000000400288947 */ /* 0x001fec0003800000 */
.L_x_190:
[----:B------:R-:W1:Y:S01]  /*84f0*/  SYNCS.PHASECHK.TRANS64.TRYWAIT P0, [R9+URZ], R4 ;  /* 0x00000004090075a7 */ /* 0x000e62000800017f */
[----:B------:R-:W-:-:S05]  /*8500*/  VIADD R0, R12, 0x1 ;  /* 0x000000010c007836 */ /* 0x000fca0000000000 */
[----:B------:R-:W-:-:S04]  /*8510*/  ISETP.NE.AND P1, PT, R0, 0x6, PT ;  /* 0x000000060000780c */ /* 0x000fc80003f25270 */
[----:B0-----:R-:W-:Y:S02]  /*8520*/  SEL R2, RZ, 0x1, P1 ;  /* 0x00000001ff027807 */ /* 0x001fe40000800000 */
[----:B------:R-:W-:Y:S02]  /*8530*/  SEL R0, R0, RZ, P1 ;  /* 0x000000ff00007207 */ /* 0x000fe40000800000 */
[----:B------:R-:W-:-:S03]  /*8540*/  LOP3.LUT R7, R5, R2, RZ, 0x3c, !PT ;  /* 0x0000000205077212 */ /* 0x000fc600078e3cff */
[----:B------:R-:W-:Y:S01]  /*8550*/  IMAD R6, R0, 0x8, R3 ;  /* 0x0000000800067824 */ /* 0x000fe200078e0203 */
[----:B------:R-:W-:Y:S01]  /*8560*/  SHF.L.U32 R5, R7, 0x1f, RZ ;  /* 0x0000001f07057819 */ /* 0x000fe200000006ff */
[----:B-1----:R-:W-:Y:S06]  /*8570*/  @!P0 BRA `(.L_x_178) ;  /* 0x0000000400188947 */ /* 0x002fec0003800000 */
.L_x_191:
[----:B------:R-:W1:Y:S01]  /*8580*/  SYNCS.PHASECHK.TRANS64.TRYWAIT P0, [R6+URZ], R5 ;  /* 0x00000005060075a7 */ /* 0x000e62000800017f */
[----:B------:R-:W-:-:S05]  /*8590*/  VIADD R0, R0, 0x1 ;  /* 0x0000000100007836 */ /* 0x000fca0000000000 */
[----:B------:R-:W-:-:S04]  /*85a0*/  ISETP.NE.AND P1, PT, R0, 0x6, PT ;  /* 0x000000060000780c */ /* 0x000fc80003f25270 */
[----:B------:R-:W-:Y:S02]  /*85b0*/  SEL R2, RZ, 0x1, P1 ;  /* 0x00000001ff027807 */ /* 0x000fe40000800000 */
[----:B------:R-:W-:Y:S02]  /*85c0*/  SEL R0, R0, RZ, P1 ;  /* 0x000000ff00007207 */ /* 0x000fe40000800000 */
[----:B------:R-:W-:-:S03]  /*85d0*/  LOP3.LUT R7, R7, R2, RZ, 0x3c, !PT ;  /* 0x0000000207077212 */ /* 0x000fc600078e3cff */
[----:B0-----:R-:W-:Y:S01]  /*85e0*/  IMAD R9, R0, 0x8, R3 ;  /* 0x0000000800097824 */ /* 0x001fe200078e0203 */
[----:B------:R-:W-:Y:S01]  /*85f0*/  SHF.L.U32 R4, R7, 0x1f, RZ ;  /* 0x0000001f07047819 */ /* 0x000fe200000006ff */
[----:B-1----:R-:W-:Y:S06]  /*8600*/  @!P0 BRA `(.L_x_179) ;  /* 0x0000000400088947 */ /* 0x002fec0003800000 */
.L_x_192:
        /* <DEDUP_REMOVED lines=9> */
.L_x_193:
[----:B------:R-:W1:Y:S01]  /*86a0*/  SYNCS.PHASECHK.TRANS64.TRYWAIT P0, [R6+URZ], R5 ;  /* 0x00000005060075a7 */ /* 0x000e62000800017f */
[----:B------:R-:W-:-:S05]  /*86b0*/  VIADD R0, R0, 0x1 ;  /* 0x0000000100007836 */ /* 0x000fca0000000000 */
[----:B------:R-:W-:-:S04]  /*86c0*/  ISETP.NE.AND P1, PT, R0, 0x6, PT ;  /* 0x000000060000780c */ /* 0x000fc80003f25270 */
[----:B------:R-:W-:Y:S02]  /*86d0*/  SEL R2, RZ, 0x1, P1 ;  /* 0x00000001ff027807 */ /* 0x000fe40000800000 */
[----:B------:R-:W-:Y:S02]  /*86e0*/  SEL R0, R0, RZ, P1 ;  /* 0x000000ff00007207 */ /* 0x000fe40000800000 */
[----:B------:R-:W-:Y:S01]  /*86f0*/  LOP3.LUT R2, R7, R2, RZ, 0x3c, !PT ;  /* 0x0000000207027212 */ /* 0x000fe200078e3cff */
[----:B-1----:R-:W-:Y:S06]  /*8700*/  @!P0 BRA `(.L_x_181) ;  /* 0x0000000000f08947 */ /* 0x002fec0003800000 */
.L_x_194:
[----:B------:R-:W-:Y:S01]  /*8710*/  IMAD R3, R0, 0x8, R3 ;  /* 0x0000000800037824 */ /* 0x000fe200078e0203 */
[----:B------:R-:W-:-:S07]  /*8720*/  SHF.L.U32 R0, R2, 0x1f, RZ ;  /* 0x0000001f02007819 */ /* 0x000fce00000006ff */
.L_x_182:
[----:B--2---:R2:W3:Y:S02]  /*8730*/  SYNCS.PHASECHK.TRANS64.TRYWAIT P0, [R3+URZ], R0 ;  /* 0x00000000030075a7 */ /* 0x0044e4000800017f */
[----:B---3--:R-:W-:Y:S05]  /*8740*/  @!P0 NANOSLEEP.SYNCS 0x989680 ;  /* 0x009896800000895d */ /* 0x008fea0003900000 */
[----:B------:R-:W3:Y:S02]  /*8750*/  @!P0 SYNCS.PHASECHK.TRANS64 P0, [R3+URZ], R0 ;  /* 0x00000000030085a7 */ /* 0x000ee4000800007f */
[----:B---3--:R-:W-:Y:S05]  /*8760*/  @!P0 BRA `(.L_x_182) ;  /* 0xfffffffc00f08947 */ /* 0x008fea000383ffff */
.L_x_175:
[----:B------:R-:W-:Y:S05]  /*8770*/  BSYNC B0 ;  /* 0x0000000000007941 */ /* 0x000fea0003800000 */
.L_x_174:
[----:B------:R-:W-:Y:S05]  /*8780*/  EXIT ;  /* 0x000000000000794d */ /* 0x000fea0003800000 */
.L_x_17:
[----:B-1----:R1:W2:Y:S02]  /*8790*/  SYNCS.PHASECHK.TRANS64.TRYWAIT P1, [R3+URZ], R0 ;  /* 0x00000000030075a7 */ /* 0x0022a4000802017f */
[----:B--2---:R-:W-:Y:S05]  /*87a0*/  @!P1 NANOSLEEP.SYNCS 0x989680 ;  /* 0x009896800000995d */ /* 0x004fea0003900000 */
[----:B------:R-:W2:Y:S02]  /*87b0*/  @!P1 SYNCS.PHASECHK.TRANS64 P1, [R3+URZ], R0 ;  /* 0x00000000030095a7 */ /* 0x000ea4000802007f */
[----:B--2---:R-:W-:Y:S05]  /*87c0*/  @!P1 BRA `(.L_x_17) ;  /* 0xfffffffc00f09947 */ /* 0x004fea000383ffff */
[----:B------:R-:W-:Y:S05]  /*87d0*/  BRA `(.L_x_16) ;  /* 0xffffff8c004c7947 */ /* 0x000fea000383ffff */
.L_x_22:
[----:B-1----:R-:W-:-:S04]  /*87e0*/  IMAD.U32 R4, RZ, RZ, UR4 ;  /* 0x00000004ff047e24 */ /* 0x002fc8000f8e00ff */
[----:B------:R1:W2:Y:S03]  /*87f0*/  SYNCS.PHASECHK.TRANS64.TRYWAIT P1, [R4+URZ], R3 ;  /* 0x00000003040075a7 */ /* 0x0002a6000802017f */
[----:B--2---:R-:W-:Y:S05]  /*8800*/  @!P1 NANOSLEEP.SYNCS 0x989680 ;  /* 0x009896800000995d */ /* 0x004fea0003900000 */
[----:B------:R-:W2:Y:S02]  /*8810*/  @!P1 SYNCS.PHASECHK.TRANS64 P1, [R4+URZ], R3 ;  /* 0x00000003040095a7 */ /* 0x000ea4000802007f */
[----:B--2---:R-:W-:Y:S05]  /*8820*/  @!P1 BRA `(.L_x_22) ;  /* 0xfffffffc00ec9947 */ /* 0x004fea000383ffff */
[----:B------:R-:W-:Y:S05]  /*8830*/  BRA `(.L_x_21) ;  /* 0xffffff9000107947 */ /* 0x000fea000383ffff */
.L_x_161:
[----:B------:R-:W-:Y:S01]  /*8840*/  BSSY B1, `(.L_x_183) ;  /* 0x0000006000017945 */ /* 0x000fe20003800000 */
[----:B------:R-:W-:-:S07]  /*8850*/  IMAD.MOV.U32 R15, RZ, RZ, -0x1 ;  /* 0xffffffffff0f7424 */ /* 0x000fce00078e00ff */
[----:B------:R-:W-:Y:S05]  /*8860*/  WARPSYNC.COLLECTIVE R15, `(.L_x_184) ;  /* 0x000000000f0c7348 */ /* 0x000fea0003c00000 */
[----:B------:R-:W-:Y:S02]  /*8870*/  ELECT P6, UR62, PT ;  /* 0x00000000003e782f */ /* 0x000fe400038c0000 */
[----:B------:R-:W-:Y:S01]  /*8880*/  MOV R14, UR62 ;  /* 0x0000003e000e7c02 */ /* 0x000fe20008000f00 */
[----:B------:R-:W-:Y:S10]  /*8890*/  ENDCOLLECTIVE ;  /* 0x000000000000791b */ /* 0x000ff40003800000 */
.L_x_184:
[----:B------:R-:W-:Y:S05]  /*88a0*/  BSYNC B1 ;  /* 0x0000000000017941 */ /* 0x000fea0003800000 */
.L_x_183:
[----:B------:R-:W-:Y:S05]  /*88b0*/  BRA `(.L_x_185) ;  /* 0xfffffff000007947 */ /* 0x000fea000383ffff */
.L_x_164:
[----:B0-----:R0:W1:Y:S02]  /*88c0*/  SYNCS.PHASECHK.TRANS64.TRYWAIT P1, [R14+URZ+0x30], R7 ;  /* 0x000030070e0075a7 */ /* 0x001064000802017f */
[----:B-1----:R-:W-:Y:S05]  /*88d0*/  @!P1 NANOSLEEP.SYNCS 0x989680 ;  /* 0x009896800000995d */ /* 0x002fea0003900000 */
[----:B------:R-:W1:Y:S02]  /*88e0*/  @!P1 SYNCS.PHASECHK.TRANS64 P1, [R14+URZ+0x30], R7 ;  /* 0x000030070e0095a7 */ /* 0x000e64000802007f */
[----:B-1----:R-:W-:Y:S05]  /*88f0*/  @!P1 BRA `(.L_x_164) ;  /* 0xfffffffc00f09947 */ /* 0x002fea000383ffff */
[----:B------:R-:W-:Y:S05]  /*8900*/  BRA `(.L_x_186) ;  /* 0xfffffff000347947 */ /* 0x000fea000383ffff */
.L_x_173:
[----:B------:R-:W-:Y:S01]  /*8910*/  BSSY B0, `(.L_x_187) ;  /* 0x0000006000007945 */ /* 0x000fe20003800000 */
[----:B------:R-:W-:-:S07]  /*8920*/  IMAD.MOV.U32 R15, RZ, RZ, -0x1 ;  /* 0xffffffffff0f7424 */ /* 0x000fce00078e00ff */
[----:B------:R-:W-:Y:S05]  /*8930*/  WARPSYNC.COLLECTIVE R15, `(.L_x_188) ;  /* 0x000000000f0c7348 */ /* 0x000fea0003c00000 */
[----:B------:R-:W-:Y:S02]  /*8940*/  ELECT P6, UR62, PT ;  /* 0x00000000003e782f */ /* 0x000fe400038c0000 */
[----:B------:R-:W-:Y:S01]  /*8950*/  MOV R14, UR62 ;  /* 0x0000003e000e7c02 */ /* 0x000fe20008000f00 */
[----:B------:R-:W-:Y:S10]  /*8960*/  ENDCOLLECTIVE ;  /* 0x000000000000791b */ /* 0x000ff40003800000 */
.L_x_188:
[----:B------:R-:W-:Y:S05]  /*8970*/  BSYNC B0 ;  /* 0x0000000000007941 */ /* 0x000fea0003800000 */
.L_x_187:
[----:B------:R-:W-:Y:S05]  /*8980*/  BRA `(.L_x_189) ;  /* 0xfffffff800847947 */ /* 0x000fea000383ffff */
.L_x_177:
[----:B0-----:R0:W1:Y:S02]  /*8990*/  SYNCS.PHASECHK.TRANS64.TRYWAIT P0, [R7+URZ], R2 ;  /* 0x00000002070075a7 */ /* 0x001064000800017f */
[----:B-1----:R-:W-:Y:S05]  /*89a0*/  @!P0 NANOSLEEP.SYNCS 0x989680 ;  /* 0x009896800000895d */ /* 0x002fea0003900000 */
[----:B------:R-:W1:Y:S02]  /*89b0*/  @!P0 SYNCS.PHASECHK.TRANS64 P0, [R7+URZ], R2 ;  /* 0x00000002070085a7 */ /* 0x000e64000800007f */
[----:B-1----:R-:W-:Y:S05]  /*89c0*/  @!P0 BRA `(.L_x_177) ;  /* 0xfffffffc00f08947 */ /* 0x002fea000383ffff */
[----:B------:R-:W-:Y:S05]  /*89d0*/  BRA `(.L_x_190) ;  /* 0xfffffff800c47947 */ /* 0x000fea000383ffff */
.L_x_178:
[----:B0-----:R0:W1:Y:S02]  /*89e0*/  SYNCS.PHASECHK.TRANS64.TRYWAIT P0, [R9+URZ], R4 ;  /* 0x00000004090075a7 */ /* 0x001064000800017f */
[----:B-1----:R-:W-:Y:S05]  /*89f0*/  @!P0 NANOSLEEP.SYNCS 0x989680 ;  /* 0x009896800000895d */ /* 0x002fea0003900000 */
[----:B------:R-:W1:Y:S02]  /*8a00*/  @!P0 SYNCS.PHASECHK.TRANS64 P0, [R9+URZ], R4 ;  /* 0x00000004090085a7 */ /* 0x000e64000800007f */
[----:B-1----:R-:W-:Y:S05]  /*8a10*/  @!P0 BRA `(.L_x_178) ;  /* 0xfffffffc00f08947 */ /* 0x002fea000383ffff */
[----:B------:R-:W-:Y:S05]  /*8a20*/  BRA `(.L_x_191) ;  /* 0xfffffff800d47947 */ /* 0x000fea000383ffff */
.L_x_179:
[----:B0-----:R0:W1:Y:S02]  /*8a30*/  SYNCS.PHASECHK.TRANS64.TRYWAIT P0, [R6+URZ], R5 ;  /* 0x00000005060075a7 */ /* 0x001064000800017f */
[----:B-1----:R-:W-:Y:S05]  /*8a40*/  @!P0 NANOSLEEP.SYNCS 0x989680 ;  /* 0x009896800000895d */ /* 0x002fea0003900000 */
[----:B------:R-:W1:Y:S02]  /*8a50*/  @!P0 SYNCS.PHASECHK.TRANS64 P0, [R6+URZ], R5 ;  /* 0x00000005060085a7 */ /* 0x000e64000800007f */
[----:B-1----:R-:W-:Y:S05]  /*8a60*/  @!P0 BRA `(.L_x_179) ;  /* 0xfffffffc00f08947 */ /* 0x002fea000383ffff */
[----:B------:R-:W-:Y:S05]  /*8a70*/  BRA `(.L_x_192) ;  /* 0xfffffff800e47947 */ /* 0x000fea000383ffff */
.L_x_180:
[----:B0-----:R0:W1:Y:S02]  /*8a80*/  SYNCS.PHASECHK.TRANS64.TRYWAIT P0, [R9+URZ], R4 ;  /* 0x00000004090075a7 */ /* 0x001064000800017f */
[----:B-1----:R-:W-:Y:S05]  /*8a90*/  @!P0 NANOSLEEP.SYNCS 0x989680 ;  /* 0x009896800000895d */ /* 0x002fea0003900000 */
[----:B------:R-:W1:Y:S02]  /*8aa0*/  @!P0 SYNCS.PHASECHK.TRANS64 P0, [R9+URZ], R4 ;  /* 0x00000004090085a7 */ /* 0x000e64000800007f */
[----:B-1----:R-:W-:Y:S05]  /*8ab0*/  @!P0 BRA `(.L_x_180) ;  /* 0xfffffffc00f08947 */ /* 0x002fea000383ffff */
[----:B------:R-:W-:Y:S05]  /*8ac0*/  BRA `(.L_x_193) ;  /* 0xfffffff800f47947 */ /* 0x000fea000383ffff */
.L_x_181:
[----:B-1----:R1:W2:Y:S02]  /*8ad0*/  SYNCS.PHASECHK.TRANS64.TRYWAIT P0, [R6+URZ], R5 ;  /* 0x00000005060075a7 */ /* 0x0022a4000800017f */
[----:B--2---:R-:W-:Y:S05]  /*8ae0*/  @!P0 NANOSLEEP.SYNCS 0x989680 ;  /* 0x009896800000895d */ /* 0x004fea0003900000 */
[----:B------:R-:W2:Y:S02]  /*8af0*/  @!P0 SYNCS.PHASECHK.TRANS64 P0, [R6+URZ], R5 ;  /* 0x00000005060085a7 */ /* 0x000ea4000800007f */
[----:B--2---:R-:W-:Y:S05]  /*8b00*/  @!P0 BRA `(.L_x_181) ;  /* 0xfffffffc00f08947 */ /* 0x004fea000383ffff */
[----:B------:R-:W-:Y:S05]  /*8b10*/  BRA `(.L_x_194) ;  /* 0xfffffff800fc7947 */ /* 0x000fea000383ffff */
.L_x_195:
[----:B------:R-:W-:-:S00]  /*8b20*/  BRA `(.L_x_195) ;  /* 0xfffffffc00fc7947 */ /* 0x000fc0000383ffff */
[----:B------:R-:W-:-:S00]  /*8b30*/  NOP ;  /* 0x0000000000007918 */ /* 0x000fc00000000000 */
        /* <DEDUP_REMOVED lines=12> */
.L_x_196:


//--------------------- .nv.global.init           --------------------------
	.section	.nv.global.init,"aw",@progbits
.nv.global.init:
	.type		$str$22,@object
	.size		$str$22,($str$23 - $str$22)
$str$22:
        /*0000*/ 	.byte	0x6b, 0x5f, 0x74, 0x69, 0x6c, 0x65, 0x5f, 0x63, 0x6f, 0x75, 0x6e, 0x74, 0x20, 0x3e, 0x3d, 0x20
        /*0010*/ 	.byte	0x31, 0x00
	.type		$str$23,@object
	.size		$str$23,(__unnamed_1 - $str$23)
$str$23:
        /*0012*/ 	.byte	0x2f, 0x74, 0x6d, 0x70, 0x2f, 0x63, 0x75, 0x74, 0x6c, 0x61, 0x73, 0x73, 0x5f, 0x73, 0x77, 0x65
        /*0022*/ 	.byte	0x65, 0x70, 0x5f, 0x73, 0x72, 0x63, 0x2f, 0x69, 0x6e, 0x63, 0x6c, 0x75, 0x64, 0x65, 0x2f, 0x63
        /*0032*/ 	.byte	0x75, 0x74, 0x6c, 0x61, 0x73, 0x73, 0x2f, 0x67, 0x65, 0x6d, 0x6d, 0x2f, 0x63, 0x6f, 0x6c, 0x6c
        /*0042*/ 	.byte	0x65, 0x63, 0x74, 0x69, 0x76, 0x65, 0x2f, 0x73, 0x6d, 0x39, 0x30, 0x5f, 0x6d, 0x6d, 0x61, 0x5f
        /*0052*/ 	.byte	0x74, 0x6d, 0x61, 0x5f, 0x67, 0x6d, 0x6d, 0x61, 0x5f, 0x73, 0x73, 0x5f, 0x77, 0x61, 0x72, 0x70
        /*0062*/ 	.byte	0x73, 0x70, 0x65, 0x63, 0x69, 0x61, 0x6c, 0x69, 0x7a, 0x65, 0x64, 0x2e, 0x68, 0x70, 0x70, 0x00
	.type		__unnamed_1,@object
	.size		__unnamed_1,(.L_0 - __unnamed_1)
__unnamed_1:
        /*0072*/ 	.byte	0x76, 0x6f, 0x69, 0x64, 0x20, 0x63, 0x75, 0x74, 0x6c, 0x61, 0x73, 0x73, 0x3a, 0x3a, 0x67, 0x65
        /* <DEDUP_REMOVED lines=179> */
        /*0bb2*/ 	.byte	0x64, 0x65, 0x6e, 0x74, 0x69, 0x74, 0x79, 0x5d, 0x00
.L_0:


//--------------------- .nv.shared._ZN7cutlass13device_kernelINS_4gemm6kernel13GemmUniversalIN4cute5tupleIJiiiiEEENS1_10collective13CollectiveMmaINS1_34MainloopSm90TmaGmmaWarpSpecializedILi6ENS5_IJNS4_1CILi1EEESB_SB_EEENS1_35KernelTmaWarpSpecializedCooperativeEEENS5_IJNSA_ILi256EEENSA_ILi64EEENSA_ILi32EEEEEENS_6half_tENS5_IJlSB_lEEESJ_SK_NS4_8TiledMMAINS4_8MMA_AtomIJNS4_4SM904GMMA25MMA_64x64x16_F32F16F16_SSILNSO_5MajorE0ELSQ_0ELNSO_7ScaleInE1ELSR_1EEEEEENS4_6LayoutINS5_IJNSA_ILi2EEESB_SB_EEENS5_IJSB_NSA_ILi0EEESX_EEEEENS5_IJNS4_10UnderscoreES10_S10_EEEEENS4_13SM90_TMA_LOADENS4_14ComposedLayoutINS4_7SwizzleILi2ELi4ELi3EEENS4_18smem_ptr_flag_bitsILi16EEENSU_INS5_IJNSA_ILi8EEESH_EEENS5_IJSH_SB_EEEEEEEvNS4_8identityES13_S1D_vS1E_EENS_8epilogue10collective6detail29Sm90TmaWarpSpecializedAdapterINS1H_15DefaultEpilogueISJ_SK_SK_NS1G_6thread17LinearCombinationISJ_Li1EffLNS1L_9ScaleType4KindE0ELNS_15FloatRoundStyleE2ESJ_EENS1_15EpilogueDefaultEEEEEvvEEEEvNT_6ParamsE --------------------------
	.section	.nv.shared._ZN7cutlass13device_kernelINS_4gemm6kernel13GemmUniversalIN4cute5tupleIJiiiiEEENS1_10collective13CollectiveMmaINS1_34MainloopSm90TmaGmmaWarpSpecializedILi6ENS5_IJNS4_1CILi1EEESB_SB_EEENS1_35KernelTmaWarpSpecializedCooperativeEEENS5_IJNSA_ILi256EEENSA_ILi64EEENSA_ILi32EEEEEENS_6half_tENS5_IJlSB_lEEESJ_SK_NS4_8TiledMMAINS4_8MMA_AtomIJNS4_4SM904GMMA25MMA_64x64x16_F32F16F16_SSILNSO_5MajorE0ELSQ_0ELNSO_7ScaleInE1ELSR_1EEEEEENS4_6LayoutINS5_IJNSA_ILi2EEESB_SB_EEENS5_IJSB_NSA_ILi0EEESX_EEEEENS5_IJNS4_10UnderscoreES10_S10_EEEEENS4_13SM90_TMA_LOADENS4_14ComposedLayoutINS4_7SwizzleILi2ELi4ELi3EEENS4_18smem_ptr_flag_bitsILi16EEENSU_INS5_IJNSA_ILi8EEESH_EEENS5_IJSH_SB_EEEEEEEvNS4_8identityES13_S1D_vS1E_EENS_8epilogue10collective6detail29Sm90TmaWarpSpecializedAdapterINS1H_15DefaultEpilogueISJ_SK_SK_NS1G_6thread17LinearCombinationISJ_Li1EffLNS1L_9ScaleType4KindE0ELNS_15FloatRoundStyleE2ESJ_EENS1_15EpilogueDefaultEEEEEvvEEEEvNT_6ParamsE,"aw",@nobits
	.sectionflags	@""
	.align	16
	.zero		1024


//--------------------- .nv.shared.reserved.0     --------------------------
	.section	.nv.shared.reserved.0,"aw",@nobits
	.weak		__nv_reservedSMEM_offset_0_alias
	.size		__nv_reservedSMEM_offset_0_alias, 0, 0
	.other		__nv_reservedSMEM_offset_0_alias,@"STO_CUDA_RESERVED_SHARED STV_DEFAULT"
__nv_reservedSMEM_offset_0_alias:
	.zero		0


//--------------------- .nv.global                --------------------------
	.section	.nv.global,"aw",@nobits
.nv.global:
	.type		_ZN40_INTERNAL_f787b502_4_k_cu_dfae6b63_237544cute1_E,@object
	.size		_ZN40_INTERNAL_f787b502_4_k_cu_dfae6b63_237544cute1_E,(_ZN40_INTERNAL_f787b502_4_k_cu_dfae6b63_237544cuda3std3__45__cpo6cbeginE - _ZN40_INTERNAL_f787b502_4_k_cu_dfae6b63_237544cute1_E)
_ZN40_INTERNAL_f787b502_4_k_cu_dfae6b63_237544cute1_E:
	.zero		1
	.type		_ZN40_INTERNAL_f787b502_4_k_cu_dfae6b63_237544cuda3std3__45__cpo6cbeginE,@object
	.size		_ZN40_INTERNAL_f787b502_4_k_cu_dfae6b63_237544cuda3std3__45__cpo6cbeginE,(_ZN40_INTERNAL_f787b502_4_k_cu_dfae6b63_237544cuda3std3__48in_placeE - _ZN40_INTERNAL_f787b502_4_k_cu_dfae6b63_237544cuda3std3__45__cpo6cbeginE)
_ZN40_INTERNAL_f787b502_4_k_cu_dfae6b63_237544cuda3std3__45__cpo6cbeginE:
	.zero		1
	.type		_ZN40_INTERNAL_f787b502_4_k_cu_dfae6b63_237544cuda3std3__48in_placeE,@object
	.size		_ZN40_INTERNAL_f787b502_4_k_cu_dfae6b63_237544cuda3std3__48in_placeE,(_ZN40_INTERNAL_f787b502_4_k_cu_dfae6b63_237544cuda3std6ranges3__45__cpo9iter_moveE - _ZN40_INTERNAL_f787b502_4_k_cu_dfae6b63_237544cuda3std3__48in_placeE)
_ZN40_INTERNAL_f787b502_4_k_cu_dfae6b63_237544cuda3std3__48in_placeE:
	.zero		1
	.type		_ZN40_INTERNAL_f787b502_4_k_cu_dfae6b63_237544cuda3std6ranges3__45__cpo9iter_moveE,@object
	.size		_ZN40_INTERNAL_f787b502_4_k_cu_dfae6b63_237544cuda3std6ranges3__45__cpo9iter_moveE,(_ZN40_INTERNAL_f787b502_4_k_cu_dfae6b63_237544cuda3std3__45__cpo5beginE - _ZN40_INTERNAL_f787b502_4_k_cu_dfae6b63_237544cuda3std6ranges3__45__cpo9iter_moveE)
_ZN40_INTERNAL_f787b502_4_k_cu_dfae6b63_237544cuda3std6ranges3__45__cpo9iter_moveE:
	.zero		1
	.type		_ZN40_INTERNAL_f787b502_4_k_cu_dfae6b63_237544cuda3std3__45__cpo5beginE,@object
	.size		_ZN40_INTERNAL_f787b502_4_k_cu_dfae6b63_237544cuda3std3__45__cpo5beginE,(_ZN40_INTERNAL_f787b502_4_k_cu_dfae6b63_237544cuda3std3__442_GLOBAL__N__f787b502_4_k_cu_dfae6b63_237546ignoreE - _ZN40_INTERNAL_f787b502_4_k_cu_dfae6b63_237544cuda3std3__45__cpo5beginE)
_ZN40_INTERNAL_f787b502_4_k_cu_dfae6b63_237544cuda3std3__45__cpo5beginE:
	.zero		1
	.type		_ZN40_INTERNAL_f787b502_4_k_cu_dfae6b63_237544cuda3std3__442_GLOBAL__N__f787b502_4_k_cu_dfae6b63_237546ignoreE,@object
	.size		_ZN40_INTERNAL_f787b502_4_k_cu_dfae6b63_237544cuda3std3__442_GLOBAL__N__f787b502_4_k_cu_dfae6b63_237546ignoreE,(_ZN40_INTERNAL_f787b502_4_k_cu_dfae6b63_237544cute7productE - _ZN40_INTERNAL_f787b502_4_k_cu_dfae6b63_237544cuda3std3__442_GLOBAL__N__f787b502_4_k_cu_dfae6b63_237546ignoreE)
_ZN40_INTERNAL_f787b502_4_k_cu_dfae6b63_237544cuda3std3__442_GLOBAL__N__f787b502_4_k_cu_dfae6b63_237546ignoreE:
	.zero		1
	.type		_ZN40_INTERNAL_f787b502_4_k_cu_dfae6b63_237544cute7productE,@object
	.size		_ZN40_INTERNAL_f787b502_4_k_cu_dfae6b63_237544cute7productE,(_ZN40_INTERNAL_f787b502_4_k_cu_dfae6b63_237544cuda3std3__45__cpo3endE - _ZN40_INTERNAL_f787b502_4_k_cu_dfae6b63_237544cute7productE)
_ZN40_INTERNAL_f787b502_4_k_cu_dfae6b63_237544cute7productE:
	.zero		1
	.type		_ZN40_INTERNAL_f787b502_4_k_cu_dfae6b63_237544cuda3std3__45__cpo3endE,@object
	.size		_ZN40_INTERNAL_f787b502_4_k_cu_dfae6b63_237544cuda3std3__45__cpo3endE,(_ZN40_INTERNAL_f787b502_4_k_cu_dfae6b63_237544cuda3std3__419piecewise_constructE - _ZN40_INTERNAL_f787b502_4_k_cu_dfae6b63_237544cuda3std3__45__cpo3endE)
_ZN40_INTERNAL_f787b502_4_k_cu_dfae6b63_237544cuda3std3__45__cpo3endE:
	.zero		1
	.type		_ZN40_INTERNAL_f787b502_4_k_cu_dfae6b63_237544cuda3std3__419piecewise_constructE,@object
	.size		_ZN40_INTERNAL_f787b502_4_k_cu_dfae6b63_237544cuda3std3__419piecewise_constructE,(_ZN40_INTERNAL_f787b502_4_k_cu_dfae6b63_237544cuda3std3__45__cpo4cendE - _ZN40_INTERNAL_f787b502_4_k_cu_dfae6b63_237544cuda3std3__419piecewise_constructE)
_ZN40_INTERNAL_f787b502_4_k_cu_dfae6b63_237544cuda3std3__419piecewise_constructE:
	.zero		1
	.type		_ZN40_INTERNAL_f787b502_4_k_cu_dfae6b63_237544cuda3std3__45__cpo4cendE,@object
	.size		_ZN40_INTERNAL_f787b502_4_k_cu_dfae6b63_237544cuda3std3__45__cpo4cendE,(_ZN40_INTERNAL_f787b502_4_k_cu_dfae6b63_237544cuda3std6ranges3__45__cpo4swapE - _ZN40_INTERNAL_f787b502_4_k_cu_dfae6b63_237544cuda3std3__45__cpo4cendE)
_ZN40_INTERNAL_f787b502_4_k_cu_dfae6b63_237544cuda3std3__45__cpo4cendE:
	.zero		1
	.type		_ZN40_INTERNAL_f787b502_4_k_cu_dfae6b63_237544cuda3std6ranges3__45__cpo4swapE,@object
	.size		_ZN40_INTERNAL_f787b502_4_k_cu_dfae6b63_237544cuda3std6ranges3__45__cpo4swapE,(.L_8 - _ZN40_INTERNAL_f787b502_4_k_cu_dfae6b63_237544cuda3std6ranges3__45__cpo4swapE)
_ZN40_INTERNAL_f787b502_4_k_cu_dfae6b63_237544cuda3std6ranges3__45__cpo4swapE:
	.zero		1
.L_8:


//--------------------- .nv.constant0._ZN7cutlass13device_kernelINS_4gemm6kernel13GemmUniversalIN4cute5tupleIJiiiiEEENS1_10collective13CollectiveMmaINS1_34MainloopSm90TmaGmmaWarpSpecializedILi6ENS5_IJNS4_1CILi1EEESB_SB_EEENS1_35KernelTmaWarpSpecializedCooperativeEEENS5_IJNSA_ILi256EEENSA_ILi64EEENSA_ILi32EEEEEENS_6half_tENS5_IJlSB_lEEESJ_SK_NS4_8TiledMMAINS4_8MMA_AtomIJNS4_4SM904GMMA25MMA_64x64x16_F32F16F16_SSILNSO_5MajorE0ELSQ_0ELNSO_7ScaleInE1ELSR_1EEEEEENS4_6LayoutINS5_IJNSA_ILi2EEESB_SB_EEENS5_IJSB_NSA_ILi0EEESX_EEEEENS5_IJNS4_10UnderscoreES10_S10_EEEEENS4_13SM90_TMA_LOADENS4_14ComposedLayoutINS4_7SwizzleILi2ELi4ELi3EEENS4_18smem_ptr_flag_bitsILi16EEENSU_INS5_IJNSA_ILi8EEESH_EEENS5_IJSH_SB_EEEEEEEvNS4_8identityES13_S1D_vS1E_EENS_8epilogue10collective6detail29Sm90TmaWarpSpecializedAdapterINS1H_15DefaultEpilogueISJ_SK_SK_NS1G_6thread17LinearCombinationISJ_Li1EffLNS1L_9ScaleType4KindE0ELNS_15FloatRoundStyleE2ESJ_EENS1_15EpilogueDefaultEEEEEvvEEEEvNT_6ParamsE --------------------------
	.section	.nv.constant0._ZN7cutlass13device_kernelINS_4gemm6kernel13GemmUniversalIN4cute5tupleIJiiiiEEENS1_10collective13CollectiveMmaINS1_34MainloopSm90TmaGmmaWarpSpecializedILi6ENS5_IJNS4_1CILi1EEESB_SB_EEENS1_35KernelTmaWarpSpecializedCooperativeEEENS5_IJNSA_ILi256EEENSA_ILi64EEENSA_ILi32EEEEEENS_6half_tENS5_IJlSB_lEEESJ_SK_NS4_8TiledMMAINS4_8MMA_AtomIJNS4_4SM904GMMA25MMA_64x64x16_F32F16F16_SSILNSO_5MajorE0ELSQ_0ELNSO_7ScaleInE1ELSR_1EEEEEENS4_6LayoutINS5_IJNSA_ILi2EEESB_SB_EEENS5_IJSB_NSA_ILi0EEESX_EEEEENS5_IJNS4_10UnderscoreES10_S10_EEEEENS4_13SM90_TMA_LOADENS4_14ComposedLayoutINS4_7SwizzleILi2ELi4ELi3EEENS4_18smem_ptr_flag_bitsILi16EEENSU_INS5_IJNSA_ILi8EEESH_EEENS5_IJSH_SB_EEEEEEEvNS4_8identityES13_S1D_vS1E_EENS_8epilogue10collective6detail29Sm90TmaWarpSpecializedAdapterINS1H_15DefaultEpilogueISJ_SK_SK_NS1G_6thread17LinearCombinationISJ_Li1EffLNS1L_9ScaleType4KindE0ELNS_15FloatRoundStyleE2ESJ_EENS1_15EpilogueDefaultEEEEEvvEEEEvNT_6ParamsE,"a",@progbits
	.sectionflags	@""
	.align	4
.nv.constant0._ZN7cutlass13device_kernelINS_4gemm6kernel13GemmUniversalIN4cute5tupleIJiiiiEEENS1_10collective13CollectiveMmaINS1_34MainloopSm90TmaGmmaWarpSpecializedILi6ENS5_IJNS4_1CILi1EEESB_SB_EEENS1_35KernelTmaWarpSpecializedCooperativeEEENS5_IJNSA_ILi256EEENSA_ILi64EEENSA_ILi32EEEEEENS_6half_tENS5_IJlSB_lEEESJ_SK_NS4_8TiledMMAINS4_8MMA_AtomIJNS4_4SM904GMMA25MMA_64x64x16_F32F16F16_SSILNSO_5MajorE0ELSQ_0ELNSO_7ScaleInE1ELSR_1EEEEEENS4_6LayoutINS5_IJNSA_ILi2EEESB_SB_EEENS5_IJSB_NSA_ILi0EEESX_EEEEENS5_IJNS4_10UnderscoreES10_S10_EEEEENS4_13SM90_TMA_LOADENS4_14ComposedLayoutINS4_7SwizzleILi2ELi4ELi3EEENS4_18smem_ptr_flag_bitsILi16EEENSU_INS5_IJNSA_ILi8EEESH_EEENS5_IJSH_SB_EEEEEEEvNS4_8identityES13_S1D_vS1E_EENS_8epilogue10collective6detail29Sm90TmaWarpSpecializedAdapterINS1H_15DefaultEpilogueISJ_SK_SK_NS1G_6thread17LinearCombinationISJ_Li1EffLNS1L_9ScaleType4KindE0ELNS_15FloatRoundStyleE2ESJ_EENS1_15EpilogueDefaultEEEEEvvEEEEvNT_6ParamsE:
	.zero		1664


//--------------------- SYMBOLS --------------------------

	.type		.nv.reservedSmem.offset0,@object
	.size		.nv.reservedSmem.offset0,0x4
	.type		__assertfail,@function
